//
// Generated by NVIDIA NVVM Compiler
//
// Compiler Build ID: CL-36424714
// Cuda compilation tools, release 13.0, V13.0.88
// Based on NVVM 20.0.0
//

.version 9.0
.target sm_100
.address_size 64

	// .globl	_Z14l2_float4_testP6float4S0_ll

.visible .entry _Z14l2_float4_testP6float4S0_ll(
	.param .u64 .ptr .align 1 _Z14l2_float4_testP6float4S0_ll_param_0,
	.param .u64 .ptr .align 1 _Z14l2_float4_testP6float4S0_ll_param_1,
	.param .u64 _Z14l2_float4_testP6float4S0_ll_param_2,
	.param .u64 _Z14l2_float4_testP6float4S0_ll_param_3
)
{
	.reg .pred 	%p<11>;
	.reg .b32 	%r<6>;
	.reg .b32 	%f<171>;
	.reg .b64 	%rd<51>;

	ld.param.u64 	%rd7, [_Z14l2_float4_testP6float4S0_ll_param_0];
	ld.param.u64 	%rd10, [_Z14l2_float4_testP6float4S0_ll_param_3];
	mov.u32 	%r1, %tid.x;
	mov.u32 	%r2, %ctaid.x;
	mov.u32 	%r3, %ntid.x;
	mad.lo.s32 	%r4, %r2, %r3, %r1;
	cvt.u64.u32 	%rd1, %r4;
	setp.lt.s64 	%p1, %rd10, 1;
	mov.f32 	%f167, 0f00000000;
	mov.f32 	%f168, %f167;
	mov.f32 	%f169, %f167;
	mov.f32 	%f170, %f167;
	@%p1 bra 	$L__BB0_4;
	cvta.to.global.u64 	%rd2, %rd7;
	mov.b64 	%rd49, 0;
	mov.f32 	%f135, 0f00000000;
	ld.param.u64 	%rd48, [_Z14l2_float4_testP6float4S0_ll_param_2];
	cvt.u64.u32 	%rd14, %r3;
	mov.f32 	%f136, %f135;
	mov.f32 	%f137, %f135;
	mov.f32 	%f138, %f135;
	mov.f32 	%f139, %f135;
	mov.f32 	%f140, %f135;
	mov.f32 	%f141, %f135;
	mov.f32 	%f142, %f135;
	mov.f32 	%f143, %f135;
	mov.f32 	%f144, %f135;
	mov.f32 	%f145, %f135;
	mov.f32 	%f146, %f135;
	mov.f32 	%f147, %f135;
	mov.f32 	%f148, %f135;
	mov.f32 	%f149, %f135;
	mov.f32 	%f150, %f135;
	mov.f32 	%f151, %f135;
	mov.f32 	%f152, %f135;
	mov.f32 	%f153, %f135;
	mov.f32 	%f154, %f135;
	mov.f32 	%f155, %f135;
	mov.f32 	%f156, %f135;
	mov.f32 	%f157, %f135;
	mov.f32 	%f158, %f135;
	mov.f32 	%f159, %f135;
	mov.f32 	%f160, %f135;
	mov.f32 	%f161, %f135;
	mov.f32 	%f162, %f135;
	mov.f32 	%f163, %f135;
	mov.f32 	%f164, %f135;
	mov.f32 	%f165, %f135;
	mov.f32 	%f166, %f135;
	mov.u64 	%rd50, %rd1;
$L__BB0_2:
	shl.b64 	%rd12, %rd50, 4;
	add.s64 	%rd13, %rd2, %rd12;
	ld.global.v4.f32 	{%f75, %f76, %f77, %f78}, [%rd13];
	add.f32 	%f166, %f166, %f75;
	add.f32 	%f165, %f165, %f76;
	add.f32 	%f164, %f164, %f77;
	add.f32 	%f163, %f163, %f78;
	add.s64 	%rd15, %rd50, %rd14;
	setp.lt.s64 	%p2, %rd15, %rd48;
	selp.b64 	%rd16, %rd15, %rd1, %p2;
	shl.b64 	%rd17, %rd16, 4;
	add.s64 	%rd18, %rd2, %rd17;
	ld.global.v4.f32 	{%f79, %f80, %f81, %f82}, [%rd18];
	add.f32 	%f162, %f162, %f79;
	add.f32 	%f161, %f161, %f80;
	add.f32 	%f160, %f160, %f81;
	add.f32 	%f159, %f159, %f82;
	add.s64 	%rd19, %rd16, %rd14;
	setp.lt.s64 	%p3, %rd19, %rd48;
	selp.b64 	%rd20, %rd19, %rd1, %p3;
	shl.b64 	%rd21, %rd20, 4;
	add.s64 	%rd22, %rd2, %rd21;
	ld.global.v4.f32 	{%f83, %f84, %f85, %f86}, [%rd22];
	add.f32 	%f158, %f158, %f83;
	add.f32 	%f157, %f157, %f84;
	add.f32 	%f156, %f156, %f85;
	add.f32 	%f155, %f155, %f86;
	add.s64 	%rd23, %rd20, %rd14;
	setp.lt.s64 	%p4, %rd23, %rd48;
	selp.b64 	%rd24, %rd23, %rd1, %p4;
	shl.b64 	%rd25, %rd24, 4;
	add.s64 	%rd26, %rd2, %rd25;
	ld.global.v4.f32 	{%f87, %f88, %f89, %f90}, [%rd26];
	add.f32 	%f154, %f154, %f87;
	add.f32 	%f153, %f153, %f88;
	add.f32 	%f152, %f152, %f89;
	add.f32 	%f151, %f151, %f90;
	add.s64 	%rd27, %rd24, %rd14;
	setp.lt.s64 	%p5, %rd27, %rd48;
	selp.b64 	%rd28, %rd27, %rd1, %p5;
	shl.b64 	%rd29, %rd28, 4;
	add.s64 	%rd30, %rd2, %rd29;
	ld.global.v4.f32 	{%f91, %f92, %f93, %f94}, [%rd30];
	add.f32 	%f150, %f150, %f91;
	add.f32 	%f149, %f149, %f92;
	add.f32 	%f148, %f148, %f93;
	add.f32 	%f147, %f147, %f94;
	add.s64 	%rd31, %rd28, %rd14;
	setp.lt.s64 	%p6, %rd31, %rd48;
	selp.b64 	%rd32, %rd31, %rd1, %p6;
	shl.b64 	%rd33, %rd32, 4;
	add.s64 	%rd34, %rd2, %rd33;
	ld.global.v4.f32 	{%f95, %f96, %f97, %f98}, [%rd34];
	add.f32 	%f146, %f146, %f95;
	add.f32 	%f145, %f145, %f96;
	add.f32 	%f144, %f144, %f97;
	add.f32 	%f143, %f143, %f98;
	add.s64 	%rd35, %rd32, %rd14;
	setp.lt.s64 	%p7, %rd35, %rd48;
	selp.b64 	%rd36, %rd35, %rd1, %p7;
	shl.b64 	%rd37, %rd36, 4;
	add.s64 	%rd38, %rd2, %rd37;
	ld.global.v4.f32 	{%f99, %f100, %f101, %f102}, [%rd38];
	add.f32 	%f142, %f142, %f99;
	add.f32 	%f141, %f141, %f100;
	add.f32 	%f140, %f140, %f101;
	add.f32 	%f139, %f139, %f102;
	add.s64 	%rd39, %rd36, %rd14;
	setp.lt.s64 	%p8, %rd39, %rd48;
	selp.b64 	%rd40, %rd39, %rd1, %p8;
	shl.b64 	%rd41, %rd40, 4;
	add.s64 	%rd42, %rd2, %rd41;
	ld.global.v4.f32 	{%f103, %f104, %f105, %f106}, [%rd42];
	add.f32 	%f138, %f138, %f103;
	add.f32 	%f137, %f137, %f104;
	add.f32 	%f136, %f136, %f105;
	add.f32 	%f135, %f135, %f106;
	add.s64 	%rd43, %rd40, %rd14;
	setp.lt.s64 	%p9, %rd43, %rd48;
	selp.b64 	%rd50, %rd43, %rd1, %p9;
	add.s64 	%rd49, %rd49, 8;
	setp.lt.s64 	%p10, %rd49, %rd10;
	@%p10 bra 	$L__BB0_2;
	add.f32 	%f107, %f166, 0f00000000;
	add.f32 	%f108, %f165, 0f00000000;
	add.f32 	%f109, %f164, 0f00000000;
	add.f32 	%f110, %f163, 0f00000000;
	add.f32 	%f111, %f107, %f162;
	add.f32 	%f112, %f108, %f161;
	add.f32 	%f113, %f109, %f160;
	add.f32 	%f114, %f110, %f159;
	add.f32 	%f115, %f111, %f158;
	add.f32 	%f116, %f112, %f157;
	add.f32 	%f117, %f113, %f156;
	add.f32 	%f118, %f114, %f155;
	add.f32 	%f119, %f115, %f154;
	add.f32 	%f120, %f116, %f153;
	add.f32 	%f121, %f117, %f152;
	add.f32 	%f122, %f118, %f151;
	add.f32 	%f123, %f119, %f150;
	add.f32 	%f124, %f120, %f149;
	add.f32 	%f125, %f121, %f148;
	add.f32 	%f126, %f122, %f147;
	add.f32 	%f127, %f123, %f146;
	add.f32 	%f128, %f124, %f145;
	add.f32 	%f129, %f125, %f144;
	add.f32 	%f130, %f126, %f143;
	add.f32 	%f131, %f127, %f142;
	add.f32 	%f132, %f128, %f141;
	add.f32 	%f133, %f129, %f140;
	add.f32 	%f134, %f130, %f139;
	add.f32 	%f167, %f131, %f138;
	add.f32 	%f168, %f132, %f137;
	add.f32 	%f169, %f133, %f136;
	add.f32 	%f170, %f134, %f135;
$L__BB0_4:
	ld.param.u64 	%rd47, [_Z14l2_float4_testP6float4S0_ll_param_1];
	cvta.to.global.u64 	%rd44, %rd47;
	shl.b64 	%rd45, %rd1, 4;
	add.s64 	%rd46, %rd44, %rd45;
	st.global.v4.f32 	[%rd46], {%f167, %f168, %f169, %f170};
	ret;

}
	// .globl	_Z20l2_float_stride_testPfS_lll
.visible .entry _Z20l2_float_stride_testPfS_lll(
	.param .u64 .ptr .align 1 _Z20l2_float_stride_testPfS_lll_param_0,
	.param .u64 .ptr .align 1 _Z20l2_float_stride_testPfS_lll_param_1,
	.param .u64 _Z20l2_float_stride_testPfS_lll_param_2,
	.param .u64 _Z20l2_float_stride_testPfS_lll_param_3,
	.param .u64 _Z20l2_float_stride_testPfS_lll_param_4
)
{
	.reg .pred 	%p<28>;
	.reg .b32 	%r<8>;
	.reg .b32 	%f<108>;
	.reg .b64 	%rd<121>;

	ld.param.u64 	%rd14, [_Z20l2_float_stride_testPfS_lll_param_0];
	ld.param.u64 	%rd11, [_Z20l2_float_stride_testPfS_lll_param_1];
	ld.param.u64 	%rd15, [_Z20l2_float_stride_testPfS_lll_param_2];
	ld.param.u64 	%rd12, [_Z20l2_float_stride_testPfS_lll_param_3];
	ld.param.u64 	%rd13, [_Z20l2_float_stride_testPfS_lll_param_4];
	cvta.to.global.u64 	%rd1, %rd14;
	mov.u32 	%r1, %tid.x;
	cvt.u64.u32 	%rd16, %r1;
	mov.u32 	%r4, %ctaid.x;
	mov.u32 	%r5, %ntid.x;
	mul.lo.s32 	%r2, %r4, %r5;
	cvt.u64.u32 	%rd17, %r2;
	add.s64 	%rd18, %rd17, %rd16;
	mul.lo.s64 	%rd2, %rd15, %rd18;
	cvt.u32.u64 	%r6, %rd15;
	mul.lo.s32 	%r3, %r5, %r6;
	setp.lt.s64 	%p1, %rd13, 1;
	mov.f32 	%f92, 0f00000000;
	mov.f32 	%f93, %f92;
	mov.f32 	%f94, %f92;
	mov.f32 	%f95, %f92;
	mov.f32 	%f96, %f92;
	mov.f32 	%f97, %f92;
	mov.f32 	%f98, %f92;
	mov.f32 	%f99, %f92;
	@%p1 bra 	$L__BB1_6;
	cvt.s64.s32 	%rd3, %r3;
	add.s64 	%rd4, %rd13, -1;
	setp.lt.u64 	%p2, %rd13, 9;
	mov.f32 	%f92, 0f00000000;
	mov.u64 	%rd120, %rd2;
	@%p2 bra 	$L__BB1_4;
	shr.u64 	%rd19, %rd4, 3;
	add.s64 	%rd20, %rd19, 1;
	and.b64  	%rd118, %rd20, 4611686018427387902;
	mov.f32 	%f92, 0f00000000;
	mov.f32 	%f93, %f92;
	mov.f32 	%f94, %f92;
	mov.f32 	%f95, %f92;
	mov.f32 	%f96, %f92;
	mov.f32 	%f97, %f92;
	mov.f32 	%f98, %f92;
	mov.f32 	%f99, %f92;
	mov.u64 	%rd120, %rd2;
$L__BB1_3:
	shl.b64 	%rd21, %rd120, 2;
	add.s64 	%rd22, %rd1, %rd21;
	ld.global.f32 	%f44, [%rd22];
	add.f32 	%f45, %f99, %f44;
	add.s64 	%rd23, %rd120, %rd3;
	setp.lt.s64 	%p3, %rd23, %rd12;
	selp.b64 	%rd24, %rd23, %rd2, %p3;
	shl.b64 	%rd25, %rd24, 2;
	add.s64 	%rd26, %rd1, %rd25;
	ld.global.f32 	%f46, [%rd26];
	add.f32 	%f47, %f98, %f46;
	add.s64 	%rd27, %rd24, %rd3;
	setp.lt.s64 	%p4, %rd27, %rd12;
	selp.b64 	%rd28, %rd27, %rd2, %p4;
	shl.b64 	%rd29, %rd28, 2;
	add.s64 	%rd30, %rd1, %rd29;
	ld.global.f32 	%f48, [%rd30];
	add.f32 	%f49, %f97, %f48;
	add.s64 	%rd31, %rd28, %rd3;
	setp.lt.s64 	%p5, %rd31, %rd12;
	selp.b64 	%rd32, %rd31, %rd2, %p5;
	shl.b64 	%rd33, %rd32, 2;
	add.s64 	%rd34, %rd1, %rd33;
	ld.global.f32 	%f50, [%rd34];
	add.f32 	%f51, %f96, %f50;
	add.s64 	%rd35, %rd32, %rd3;
	setp.lt.s64 	%p6, %rd35, %rd12;
	selp.b64 	%rd36, %rd35, %rd2, %p6;
	shl.b64 	%rd37, %rd36, 2;
	add.s64 	%rd38, %rd1, %rd37;
	ld.global.f32 	%f52, [%rd38];
	add.f32 	%f53, %f95, %f52;
	add.s64 	%rd39, %rd36, %rd3;
	setp.lt.s64 	%p7, %rd39, %rd12;
	selp.b64 	%rd40, %rd39, %rd2, %p7;
	shl.b64 	%rd41, %rd40, 2;
	add.s64 	%rd42, %rd1, %rd41;
	ld.global.f32 	%f54, [%rd42];
	add.f32 	%f55, %f94, %f54;
	add.s64 	%rd43, %rd40, %rd3;
	setp.lt.s64 	%p8, %rd43, %rd12;
	selp.b64 	%rd44, %rd43, %rd2, %p8;
	shl.b64 	%rd45, %rd44, 2;
	add.s64 	%rd46, %rd1, %rd45;
	ld.global.f32 	%f56, [%rd46];
	add.f32 	%f57, %f93, %f56;
	add.s64 	%rd47, %rd44, %rd3;
	setp.lt.s64 	%p9, %rd47, %rd12;
	selp.b64 	%rd48, %rd47, %rd2, %p9;
	shl.b64 	%rd49, %rd48, 2;
	add.s64 	%rd50, %rd1, %rd49;
	ld.global.f32 	%f58, [%rd50];
	add.f32 	%f59, %f92, %f58;
	add.s64 	%rd51, %rd48, %rd3;
	setp.lt.s64 	%p10, %rd51, %rd12;
	selp.b64 	%rd52, %rd51, %rd2, %p10;
	shl.b64 	%rd53, %rd52, 2;
	add.s64 	%rd54, %rd1, %rd53;
	ld.global.f32 	%f60, [%rd54];
	add.f32 	%f99, %f45, %f60;
	add.s64 	%rd55, %rd52, %rd3;
	setp.lt.s64 	%p11, %rd55, %rd12;
	selp.b64 	%rd56, %rd55, %rd2, %p11;
	shl.b64 	%rd57, %rd56, 2;
	add.s64 	%rd58, %rd1, %rd57;
	ld.global.f32 	%f61, [%rd58];
	add.f32 	%f98, %f47, %f61;
	add.s64 	%rd59, %rd56, %rd3;
	setp.lt.s64 	%p12, %rd59, %rd12;
	selp.b64 	%rd60, %rd59, %rd2, %p12;
	shl.b64 	%rd61, %rd60, 2;
	add.s64 	%rd62, %rd1, %rd61;
	ld.global.f32 	%f62, [%rd62];
	add.f32 	%f97, %f49, %f62;
	add.s64 	%rd63, %rd60, %rd3;
	setp.lt.s64 	%p13, %rd63, %rd12;
	selp.b64 	%rd64, %rd63, %rd2, %p13;
	shl.b64 	%rd65, %rd64, 2;
	add.s64 	%rd66, %rd1, %rd65;
	ld.global.f32 	%f63, [%rd66];
	add.f32 	%f96, %f51, %f63;
	add.s64 	%rd67, %rd64, %rd3;
	setp.lt.s64 	%p14, %rd67, %rd12;
	selp.b64 	%rd68, %rd67, %rd2, %p14;
	shl.b64 	%rd69, %rd68, 2;
	add.s64 	%rd70, %rd1, %rd69;
	ld.global.f32 	%f64, [%rd70];
	add.f32 	%f95, %f53, %f64;
	add.s64 	%rd71, %rd68, %rd3;
	setp.lt.s64 	%p15, %rd71, %rd12;
	selp.b64 	%rd72, %rd71, %rd2, %p15;
	shl.b64 	%rd73, %rd72, 2;
	add.s64 	%rd74, %rd1, %rd73;
	ld.global.f32 	%f65, [%rd74];
	add.f32 	%f94, %f55, %f65;
	add.s64 	%rd75, %rd72, %rd3;
	setp.lt.s64 	%p16, %rd75, %rd12;
	selp.b64 	%rd76, %rd75, %rd2, %p16;
	shl.b64 	%rd77, %rd76, 2;
	add.s64 	%rd78, %rd1, %rd77;
	ld.global.f32 	%f66, [%rd78];
	add.f32 	%f93, %f57, %f66;
	add.s64 	%rd79, %rd76, %rd3;
	setp.lt.s64 	%p17, %rd79, %rd12;
	selp.b64 	%rd80, %rd79, %rd2, %p17;
	shl.b64 	%rd81, %rd80, 2;
	add.s64 	%rd82, %rd1, %rd81;
	ld.global.f32 	%f67, [%rd82];
	add.f32 	%f92, %f59, %f67;
	add.s64 	%rd83, %rd80, %rd3;
	setp.lt.s64 	%p18, %rd83, %rd12;
	selp.b64 	%rd120, %rd83, %rd2, %p18;
	add.s64 	%rd118, %rd118, -2;
	setp.ne.s64 	%p19, %rd118, 0;
	@%p19 bra 	$L__BB1_3;
$L__BB1_4:
	and.b64  	%rd84, %rd4, 8;
	setp.ne.s64 	%p20, %rd84, 0;
	@%p20 bra 	$L__BB1_6;
	shl.b64 	%rd85, %rd120, 2;
	add.s64 	%rd86, %rd1, %rd85;
	ld.global.f32 	%f68, [%rd86];
	add.f32 	%f99, %f99, %f68;
	add.s64 	%rd87, %rd120, %rd3;
	setp.lt.s64 	%p21, %rd87, %rd12;
	selp.b64 	%rd88, %rd87, %rd2, %p21;
	shl.b64 	%rd89, %rd88, 2;
	add.s64 	%rd90, %rd1, %rd89;
	ld.global.f32 	%f69, [%rd90];
	add.f32 	%f98, %f98, %f69;
	add.s64 	%rd91, %rd88, %rd3;
	setp.lt.s64 	%p22, %rd91, %rd12;
	selp.b64 	%rd92, %rd91, %rd2, %p22;
	shl.b64 	%rd93, %rd92, 2;
	add.s64 	%rd94, %rd1, %rd93;
	ld.global.f32 	%f70, [%rd94];
	add.f32 	%f97, %f97, %f70;
	add.s64 	%rd95, %rd92, %rd3;
	setp.lt.s64 	%p23, %rd95, %rd12;
	selp.b64 	%rd96, %rd95, %rd2, %p23;
	shl.b64 	%rd97, %rd96, 2;
	add.s64 	%rd98, %rd1, %rd97;
	ld.global.f32 	%f71, [%rd98];
	add.f32 	%f96, %f96, %f71;
	add.s64 	%rd99, %rd96, %rd3;
	setp.lt.s64 	%p24, %rd99, %rd12;
	selp.b64 	%rd100, %rd99, %rd2, %p24;
	shl.b64 	%rd101, %rd100, 2;
	add.s64 	%rd102, %rd1, %rd101;
	ld.global.f32 	%f72, [%rd102];
	add.f32 	%f95, %f95, %f72;
	add.s64 	%rd103, %rd100, %rd3;
	setp.lt.s64 	%p25, %rd103, %rd12;
	selp.b64 	%rd104, %rd103, %rd2, %p25;
	shl.b64 	%rd105, %rd104, 2;
	add.s64 	%rd106, %rd1, %rd105;
	ld.global.f32 	%f73, [%rd106];
	add.f32 	%f94, %f94, %f73;
	add.s64 	%rd107, %rd104, %rd3;
	setp.lt.s64 	%p26, %rd107, %rd12;
	selp.b64 	%rd108, %rd107, %rd2, %p26;
	shl.b64 	%rd109, %rd108, 2;
	add.s64 	%rd110, %rd1, %rd109;
	ld.global.f32 	%f74, [%rd110];
	add.f32 	%f93, %f93, %f74;
	add.s64 	%rd111, %rd108, %rd3;
	setp.lt.s64 	%p27, %rd111, %rd12;
	selp.b64 	%rd112, %rd111, %rd2, %p27;
	shl.b64 	%rd113, %rd112, 2;
	add.s64 	%rd114, %rd1, %rd113;
	ld.global.f32 	%f75, [%rd114];
	add.f32 	%f92, %f92, %f75;
$L__BB1_6:
	add.f32 	%f76, %f99, 0f00000000;
	add.f32 	%f77, %f76, %f98;
	add.f32 	%f78, %f77, %f97;
	add.f32 	%f79, %f78, %f96;
	add.f32 	%f80, %f79, %f95;
	add.f32 	%f81, %f80, %f94;
	add.f32 	%f82, %f81, %f93;
	add.f32 	%f83, %f82, %f92;
	cvta.to.global.u64 	%rd115, %rd11;
	add.s32 	%r7, %r2, %r1;
	mul.wide.u32 	%rd116, %r7, 4;
	add.s64 	%rd117, %rd115, %rd116;
	st.global.f32 	[%rd117], %f83;
	ret;

}


// ===== COMPILED SASS (sm_100) =====

	.target	sm_100

	.elftype	@"ET_EXEC"


//--------------------- .note.nv.tkinfo           --------------------------
	.section	.note.nv.tkinfo,"",@"SHT_NOTE"
	.sectionflags	@"SHF_NOTE_NV_TKINFO"
	.tkinfo
        /*0018*/ 	.word	0x00000002
        /*0030*/ 	.string	""
        /*0030*/ 	.string	"ptxas"
        /*0030*/ 	.string	"Cuda compilation tools, release 13.0, V13.0.88"
        /*0030*/ 	.string	"Build cuda_13.0.r13.0/compiler.36424714_0"
        /*0030*/ 	.string	"-arch sm_100 -m 64 "



//--------------------- .note.nv.cuinfo           --------------------------
	.section	.note.nv.cuinfo,"",@"SHT_NOTE"
	.sectionflags	@"SHF_NOTE_NV_CUINFO"
        /*0018*/ 	.short	0x0002
        /*001a*/ 	.short	0x0064
        /*001c*/ 	.short	0x0082
	.zero		2


//--------------------- .nv.info                  --------------------------
	.section	.nv.info,"",@"SHT_CUDA_INFO"
	.align	4


	//----- nvinfo : EIATTR_REGCOUNT
	.align		4
        /*0000*/ 	.byte	0x04, 0x2f
        /*0002*/ 	.short	(.L_1 - .L_0)
	.align		4
.L_0:
        /*0004*/ 	.word	index@(_Z14l2_float4_testP6float4S0_ll)
        /*0008*/ 	.word	0x00000037


	//----- nvinfo : EIATTR_FRAME_SIZE
	.align		4
.L_1:
        /*000c*/ 	.byte	0x04, 0x11
        /*000e*/ 	.short	(.L_3 - .L_2)
	.align		4
.L_2:
        /*0010*/ 	.word	index@(_Z14l2_float4_testP6float4S0_ll)
        /*0014*/ 	.word	0x00000000


	//----- nvinfo : EIATTR_REGCOUNT
	.align		4
.L_3:
        /*0018*/ 	.byte	0x04, 0x2f
        /*001a*/ 	.short	(.L_5 - .L_4)
	.align		4
.L_4:
        /*001c*/ 	.word	index@(_Z20l2_float_stride_testPfS_lll)
        /*0020*/ 	.word	0x00000022


	//----- nvinfo : EIATTR_FRAME_SIZE
	.align		4
.L_5:
        /*0024*/ 	.byte	0x04, 0x11
        /*0026*/ 	.short	(.L_7 - .L_6)
	.align		4
.L_6:
        /*0028*/ 	.word	index@(_Z20l2_float_stride_testPfS_lll)
        /*002c*/ 	.word	0x00000000


	//----- nvinfo : EIATTR_MIN_STACK_SIZE
	.align		4
.L_7:
        /*0030*/ 	.byte	0x04, 0x12
        /*0032*/ 	.short	(.L_9 - .L_8)
	.align		4
.L_8:
        /*0034*/ 	.word	index@(_Z20l2_float_stride_testPfS_lll)
        /*0038*/ 	.word	0x00000000


	//----- nvinfo : EIATTR_MIN_STACK_SIZE
	.align		4
.L_9:
        /*003c*/ 	.byte	0x04, 0x12
        /*003e*/ 	.short	(.L_11 - .L_10)
	.align		4
.L_10:
        /*0040*/ 	.word	index@(_Z14l2_float4_testP6float4S0_ll)
        /*0044*/ 	.word	0x00000000
.L_11:


//--------------------- .nv.compat                --------------------------
	.section	.nv.compat,"",@"SHT_CUDA_COMPAT_INFO"
	.align	4
        /*0000*/ 	.byte	0x02, 0x09, 0x00, 0x00, 0x02, 0x02, 0x01, 0x00, 0x02, 0x05, 0x05, 0x00, 0x03, 0x07, 0x01, 0x01
        /*0010*/ 	.byte	0x02, 0x03, 0x00, 0x00, 0x02, 0x06, 0x01, 0x00, 0x04, 0x0b, 0x08, 0x00, 0x09, 0x00, 0x00, 0x00
        /*0020*/ 	.byte	0x00, 0x00, 0x00, 0x00


//--------------------- .nv.info._Z20l2_float_stride_testPfS_lll --------------------------
	.section	.nv.info._Z20l2_float_stride_testPfS_lll,"",@"SHT_CUDA_INFO"
	.sectionflags	@""
	.align	4


	//----- nvinfo : EIATTR_CUDA_API_VERSION
	.align		4
        /*0000*/ 	.byte	0x04, 0x37
        /*0002*/ 	.short	(.L_13 - .L_12)
.L_12:
        /*0004*/ 	.word	0x00000082


	//----- nvinfo : EIATTR_KPARAM_INFO
	.align		4
.L_13:
        /*0008*/ 	.byte	0x04, 0x17
        /*000a*/ 	.short	(.L_15 - .L_14)
.L_14:
        /*000c*/ 	.word	0x00000000
        /*0010*/ 	.short	0x0004
        /*0012*/ 	.short	0x0020
        /*0014*/ 	.byte	0x00, 0xf0, 0x21, 0x00


	//----- nvinfo : EIATTR_KPARAM_INFO
	.align		4
.L_15:
        /*0018*/ 	.byte	0x04, 0x17
        /*001a*/ 	.short	(.L_17 - .L_16)
.L_16:
        /*001c*/ 	.word	0x00000000
        /*0020*/ 	.short	0x0003
        /*0022*/ 	.short	0x0018
        /*0024*/ 	.byte	0x00, 0xf0, 0x21, 0x00


	//----- nvinfo : EIATTR_KPARAM_INFO
	.align		4
.L_17:
        /*0028*/ 	.byte	0x04, 0x17
        /*002a*/ 	.short	(.L_19 - .L_18)
.L_18:
        /*002c*/ 	.word	0x00000000
        /*0030*/ 	.short	0x0002
        /*0032*/ 	.short	0x0010
        /*0034*/ 	.byte	0x00, 0xf0, 0x21, 0x00


	//----- nvinfo : EIATTR_KPARAM_INFO
	.align		4
.L_19:
        /*0038*/ 	.byte	0x04, 0x17
        /*003a*/ 	.short	(.L_21 - .L_20)
.L_20:
        /*003c*/ 	.word	0x00000000
        /*0040*/ 	.short	0x0001
        /*0042*/ 	.short	0x0008
        /*0044*/ 	.byte	0x00, 0xf5, 0x21, 0x00


	//----- nvinfo : EIATTR_KPARAM_INFO
	.align		4
.L_21:
        /*0048*/ 	.byte	0x04, 0x17
        /*004a*/ 	.short	(.L_23 - .L_22)
.L_22:
        /*004c*/ 	.word	0x00000000
        /*0050*/ 	.short	0x0000
        /*0052*/ 	.short	0x0000
        /*0054*/ 	.byte	0x00, 0xf5, 0x21, 0x00


	//----- nvinfo : EIATTR_SPARSE_MMA_MASK
	.align		4
.L_23:
        /*0058*/ 	.byte	0x03, 0x50
        /*005a*/ 	.short	0x0000


	//----- nvinfo : EIATTR_MAXREG_COUNT
	.align		4
        /*005c*/ 	.byte	0x03, 0x1b
        /*005e*/ 	.short	0x00ff


	//----- nvinfo : EIATTR_MERCURY_ISA_VERSION
	.align		4
        /*0060*/ 	.byte	0x03, 0x5f
        /*0062*/ 	.short	0x0101


	//----- nvinfo : EIATTR_VRC_CTA_INIT_COUNT
	.align		4
        /*0064*/ 	.byte	0x02, 0x4a
	.zero		1
	.zero		1


	//----- nvinfo : EIATTR_EXIT_INSTR_OFFSETS
	.align		4
        /*0068*/ 	.byte	0x04, 0x1c
        /*006a*/ 	.short	(.L_25 - .L_24)


	//   ....[0]....
.L_24:
        /*006c*/ 	.word	0x00001310


	//----- nvinfo : EIATTR_CBANK_PARAM_SIZE
	.align		4
.L_25:
        /*0070*/ 	.byte	0x03, 0x19
        /*0072*/ 	.short	0x0028


	//----- nvinfo : EIATTR_PARAM_CBANK
	.align		4
        /*0074*/ 	.byte	0x04, 0x0a
        /*0076*/ 	.short	(.L_27 - .L_26)
	.align		4
.L_26:
        /*0078*/ 	.word	index@(.nv.constant0._Z20l2_float_stride_testPfS_lll)
        /*007c*/ 	.short	0x0380
        /*007e*/ 	.short	0x0028


	//----- nvinfo : EIATTR_SW_WAR
	.align		4
.L_27:
        /*0080*/ 	.byte	0x04, 0x36
        /*0082*/ 	.short	(.L_29 - .L_28)
.L_28:
        /*0084*/ 	.word	0x00000008
.L_29:


//--------------------- .nv.info._Z14l2_float4_testP6float4S0_ll --------------------------
	.section	.nv.info._Z14l2_float4_testP6float4S0_ll,"",@"SHT_CUDA_INFO"
	.sectionflags	@""
	.align	4


	//----- nvinfo : EIATTR_CUDA_API_VERSION
	.align		4
        /*0000*/ 	.byte	0x04, 0x37
        /*0002*/ 	.short	(.L_31 - .L_30)
.L_30:
        /*0004*/ 	.word	0x00000082


	//----- nvinfo : EIATTR_KPARAM_INFO
	.align		4
.L_31:
        /*0008*/ 	.byte	0x04, 0x17
        /*000a*/ 	.short	(.L_33 - .L_32)
.L_32:
        /*000c*/ 	.word	0x00000000
        /*0010*/ 	.short	0x0003
        /*0012*/ 	.short	0x0018
        /*0014*/ 	.byte	0x00, 0xf0, 0x21, 0x00


	//----- nvinfo : EIATTR_KPARAM_INFO
	.align		4
.L_33:
        /*0018*/ 	.byte	0x04, 0x17
        /*001a*/ 	.short	(.L_35 - .L_34)
.L_34:
        /*001c*/ 	.word	0x00000000
        /*0020*/ 	.short	0x0002
        /*0022*/ 	.short	0x0010
        /*0024*/ 	.byte	0x00, 0xf0, 0x21, 0x00


	//----- nvinfo : EIATTR_KPARAM_INFO
	.align		4
.L_35:
        /*0028*/ 	.byte	0x04, 0x17
        /*002a*/ 	.short	(.L_37 - .L_36)
.L_36:
        /*002c*/ 	.word	0x00000000
        /*0030*/ 	.short	0x0001
        /*0032*/ 	.short	0x0008
        /*0034*/ 	.byte	0x00, 0xf5, 0x21, 0x00


	//----- nvinfo : EIATTR_KPARAM_INFO
	.align		4
.L_37:
        /*0038*/ 	.byte	0x04, 0x17
        /*003a*/ 	.short	(.L_39 - .L_38)
.L_38:
        /*003c*/ 	.word	0x00000000
        /*0040*/ 	.short	0x0000
        /*0042*/ 	.short	0x0000
        /*0044*/ 	.byte	0x00, 0xf5, 0x21, 0x00


	//----- nvinfo : EIATTR_SPARSE_MMA_MASK
	.align		4
.L_39:
        /*0048*/ 	.byte	0x03, 0x50
        /*004a*/ 	.short	0x0000


	//----- nvinfo : EIATTR_MAXREG_COUNT
	.align		4
        /*004c*/ 	.byte	0x03, 0x1b
        /*004e*/ 	.short	0x00ff


	//----- nvinfo : EIATTR_MERCURY_ISA_VERSION
	.align		4
        /*0050*/ 	.byte	0x03, 0x5f
        /*0052*/ 	.short	0x0101


	//----- nvinfo : EIATTR_VRC_CTA_INIT_COUNT
	.align		4
        /*0054*/ 	.byte	0x02, 0x4a
	.zero		1
	.zero		1


	//----- nvinfo : EIATTR_EXIT_INSTR_OFFSETS
	.align		4
        /*0058*/ 	.byte	0x04, 0x1c
        /*005a*/ 	.short	(.L_41 - .L_40)


	//   ....[0]....
.L_40:
        /*005c*/ 	.word	0x00000b30


	//----- nvinfo : EIATTR_CBANK_PARAM_SIZE
	.align		4
.L_41:
        /*0060*/ 	.byte	0x03, 0x19
        /*0062*/ 	.short	0x0020


	//----- nvinfo : EIATTR_PARAM_CBANK
	.align		4
        /*0064*/ 	.byte	0x04, 0x0a
        /*0066*/ 	.short	(.L_43 - .L_42)
	.align		4
.L_42:
        /*0068*/ 	.word	index@(.nv.constant0._Z14l2_float4_testP6float4S0_ll)
        /*006c*/ 	.short	0x0380
        /*006e*/ 	.short	0x0020


	//----- nvinfo : EIATTR_SW_WAR
	.align		4
.L_43:
        /*0070*/ 	.byte	0x04, 0x36
        /*0072*/ 	.short	(.L_45 - .L_44)
.L_44:
        /*0074*/ 	.word	0x00000008
.L_45:


//--------------------- .nv.callgraph             --------------------------
	.section	.nv.callgraph,"",@"SHT_CUDA_CALLGRAPH"
	.align	4
	.sectionentsize	8
	.align		4
        /*0000*/ 	.word	0x00000000
	.align		4
        /*0004*/ 	.word	0xffffffff
	.align		4
        /*0008*/ 	.word	0x00000000
	.align		4
        /*000c*/ 	.word	0xfffffffe
	.align		4
        /*0010*/ 	.word	0x00000000
	.align		4
        /*0014*/ 	.word	0xfffffffd
	.align		4
        /*0018*/ 	.word	0x00000000
	.align		4
        /*001c*/ 	.word	0xfffffffc


//--------------------- .text._Z20l2_float_stride_testPfS_lll --------------------------
	.section	.text._Z20l2_float_stride_testPfS_lll,"ax",@progbits
	.align	128
        .global         _Z20l2_float_stride_testPfS_lll
        .type           _Z20l2_float_stride_testPfS_lll,@function
        .size           _Z20l2_float_stride_testPfS_lll,(.L_x_7 - _Z20l2_float_stride_testPfS_lll)
        .other          _Z20l2_float_stride_testPfS_lll,@"STO_CUDA_ENTRY STV_DEFAULT"
_Z20l2_float_stride_testPfS_lll:
.text._Z20l2_float_stride_testPfS_lll:
[----:B------:R-:W-:Y:S01]  /*0000*/  LDC R1, c[0x0][0x37c] ;  /* 0x0000df00ff017b82 */ /* 0x000fe20000000800 */
[----:B------:R-:W0:Y:S07]  /*0010*/  S2R R0, SR_TID.X ;  /* 0x0000000000007919 */ /* 0x000e2e0000002100 */
[----:B------:R-:W1:Y:S01]  /*0020*/  S2UR UR4, SR_CTAID.X ;  /* 0x00000000000479c3 */ /* 0x000e620000002500 */
[----:B------:R-:W1:Y:S01]  /*0030*/  LDCU UR5, c[0x0][0x360] ;  /* 0x00006c00ff0577ac */ /* 0x000e620008000800 */
[----:B------:R-:W-:Y:S01]  /*0040*/  CS2R R4, SRZ ;  /* 0x0000000000047805 */ /* 0x000fe2000001ff00 */
[----:B------:R-:W-:Y:S01]  /*0050*/  IMAD.MOV.U32 R25, RZ, RZ, RZ ;  /* 0x000000ffff197224 */ /* 0x000fe200078e00ff */
[----:B------:R-:W2:Y:S01]  /*0060*/  LDCU.64 UR10, c[0x0][0x3a0] ;  /* 0x00007400ff0a77ac */ /* 0x000ea20008000a00 */
[----:B------:R-:W-:-:S02]  /*0070*/  IMAD.MOV.U32 R22, RZ, RZ, RZ ;  /* 0x000000ffff167224 */ /* 0x000fc400078e00ff */
[----:B------:R-:W-:Y:S01]  /*0080*/  IMAD.MOV.U32 R20, RZ, RZ, RZ ;  /* 0x000000ffff147224 */ /* 0x000fe200078e00ff */
[----:B------:R-:W3:Y:S01]  /*0090*/  LDCU.64 UR6, c[0x0][0x390] ;  /* 0x00007200ff0677ac */ /* 0x000ee20008000a00 */
[----:B------:R-:W-:Y:S02]  /*00a0*/  IMAD.MOV.U32 R18, RZ, RZ, RZ ;  /* 0x000000ffff127224 */ /* 0x000fe400078e00ff */
[----:B------:R-:W-:Y:S01]  /*00b0*/  IMAD.MOV.U32 R12, RZ, RZ, RZ ;  /* 0x000000ffff0c7224 */ /* 0x000fe200078e00ff */
[----:B------:R-:W4:Y:S01]  /*00c0*/  LDCU.64 UR8, c[0x0][0x358] ;  /* 0x00006b00ff0877ac */ /* 0x000f220008000a00 */
[----:B--2---:R-:W-:Y:S02]  /*00d0*/  UISETP.GE.U32.AND UP0, UPT, UR10, 0x1, UPT ;  /* 0x000000010a00788c */ /* 0x004fe4000bf06070 */
[----:B-1----:R-:W-:Y:S02]  /*00e0*/  UIMAD UR4, UR4, UR5, URZ ;  /* 0x00000005040472a4 */ /* 0x002fe4000f8e02ff */
[----:B------:R-:W-:-:S02]  /*00f0*/  UISETP.GE.AND.EX UP0, UPT, UR11, URZ, UPT, UP0 ;  /* 0x000000ff0b00728c */ /* 0x000fc4000bf06300 */
[----:B---3--:R-:W-:Y:S02]  /*0100*/  UIMAD UR5, UR5, UR6, URZ ;  /* 0x00000006050572a4 */ /* 0x008fe4000f8e02ff */
[----:B0-----:R-:W-:-:S05]  /*0110*/  IADD3 R14, P0, PT, R0, UR4, RZ ;  /* 0x00000004000e7c10 */ /* 0x001fca000ff1e0ff */
[----:B------:R-:W-:-:S04]  /*0120*/  IMAD.X R2, RZ, RZ, RZ, P0 ;  /* 0x000000ffff027224 */ /* 0x000fc800000e06ff */
[----:B------:R-:W-:Y:S02]  /*0130*/  IMAD R3, R2, UR6, RZ ;  /* 0x0000000602037c24 */ /* 0x000fe4000f8e02ff */
[----:B------:R-:W-:Y:S02]  /*0140*/  IMAD.MOV.U32 R2, RZ, RZ, RZ ;  /* 0x000000ffff027224 */ /* 0x000fe400078e00ff */
[C---:B------:R-:W-:Y:S02]  /*0150*/  IMAD R3, R14.reuse, UR7, R3 ;  /* 0x000000070e037c24 */ /* 0x040fe4000f8e0203 */
[----:B------:R-:W-:Y:S01]  /*0160*/  IMAD.WIDE.U32 R14, R14, UR6, RZ ;  /* 0x000000060e0e7c25 */ /* 0x000fe2000f8e00ff */
[----:B----4-:R-:W-:Y:S06]  /*0170*/  BRA.U !UP0, `(.L_x_0) ;  /* 0x0000001108347547 */ /* 0x010fec000b800000 */
[----:B------:R-:W-:Y:S01]  /*0180*/  UISETP.GE.U32.AND UP0, UPT, UR10, 0x9, UPT ;  /* 0x000000090a00788c */ /* 0x000fe2000bf06070 */
[----:B------:R-:W-:Y:S01]  /*0190*/  IMAD.IADD R3, R15, 0x1, R3 ;  /* 0x000000010f037824 */ /* 0x000fe200078e0203 */
[----:B------:R-:W-:Y:S01]  /*01a0*/  UIADD3 UR6, UP1, UPT, UR10, -0x1, URZ ;  /* 0xffffffff0a067890 */ /* 0x000fe2000ff3e0ff */
[----:B------:R-:W-:Y:S01]  /*01b0*/  IMAD.MOV.U32 R4, RZ, RZ, RZ ;  /* 0x000000ffff047224 */ /* 0x000fe200078e00ff */
[----:B------:R-:W-:Y:S01]  /*01c0*/  UISETP.GE.U32.AND.EX UP0, UPT, UR11, URZ, UPT, UP0 ;  /* 0x000000ff0b00728c */ /* 0x000fe2000bf06100 */
[----:B------:R-:W-:Y:S01]  /*01d0*/  IMAD.MOV.U32 R8, RZ, RZ, R14 ;  /* 0x000000ffff087224 */ /* 0x000fe200078e000e */
[----:B------:R-:W-:Y:S01]  /*01e0*/  UIADD3.X UR7, UPT, UPT, UR11, -0x1, URZ, UP1, !UPT ;  /* 0xffffffff0b077890 */ /* 0x000fe20008ffe4ff */
[----:B------:R-:W-:Y:S01]  /*01f0*/  IMAD.MOV.U32 R7, RZ, RZ, R3 ;  /* 0x000000ffff077224 */ /* 0x000fe200078e0003 */
[----:B------:R-:W-:Y:S02]  /*0200*/  ULOP3.LUT UP1, URZ, UR6, 0x8, URZ, 0xc0, !UPT ;  /* 0x0000000806ff7892 */ /* 0x000fe4000f82c0ff */
[----:B------:R-:W-:-:S03]  /*0210*/  USHF.R.S32.HI UR10, URZ, 0x1f, UR5 ;  /* 0x0000001fff0a7899 */ /* 0x000fc60008011405 */
[----:B------:R-:W-:Y:S09]  /*0220*/  BRA.U !UP0, `(.L_x_1) ;  /* 0x0000000908d47547 */ /* 0x000ff2000b800000 */
[----:B------:R-:W-:Y:S01]  /*0230*/  USHF.R.U64 UR6, UR6, 0x3, UR7 ;  /* 0x0000000306067899 */ /* 0x000fe20008001207 */
[----:B------:R-:W-:Y:S01]  /*0240*/  CS2R R4, SRZ ;  /* 0x0000000000047805 */ /* 0x000fe2000001ff00 */
[----:B------:R-:W-:Y:S01]  /*0250*/  IMAD.MOV.U32 R2, RZ, RZ, RZ ;  /* 0x000000ffff027224 */ /* 0x000fe200078e00ff */
[----:B------:R-:W0:Y:S01]  /*0260*/  LDCU.64 UR12, c[0x0][0x380] ;  /* 0x00007000ff0c77ac */ /* 0x000e220008000a00 */
[----:B------:R-:W-:Y:S02]  /*0270*/  IMAD.MOV.U32 R25, RZ, RZ, RZ ;  /* 0x000000ffff197224 */ /* 0x000fe400078e00ff */
[----:B------:R-:W-:Y:S01]  /*0280*/  IMAD.MOV.U32 R22, RZ, RZ, RZ ;  /* 0x000000ffff167224 */ /* 0x000fe200078e00ff */
[----:B------:R-:W-:Y:S01]  /*0290*/  UIADD3 UR6, UP0, UPT, UR6, 0x1, URZ ;  /* 0x0000000106067890 */ /* 0x000fe2000ff1e0ff */
[----:B------:R-:W-:Y:S01]  /*02a0*/  IMAD.MOV.U32 R20, RZ, RZ, RZ ;  /* 0x000000ffff147224 */ /* 0x000fe200078e00ff */
[----:B------:R-:W1:Y:S01]  /*02b0*/  LDCU.64 UR14, c[0x0][0x398] ;  /* 0x00007300ff0e77ac */ /* 0x000e620008000a00 */
[----:B------:R-:W-:-:S02]  /*02c0*/  IMAD.MOV.U32 R18, RZ, RZ, RZ ;  /* 0x000000ffff127224 */ /* 0x000fc400078e00ff */
[----:B------:R-:W-:Y:S01]  /*02d0*/  IMAD.MOV.U32 R12, RZ, RZ, RZ ;  /* 0x000000ffff0c7224 */ /* 0x000fe200078e00ff */
[----:B------:R-:W-:Y:S01]  /*02e0*/  ULEA.HI.X UR7, UR7, URZ, URZ, 0x1d, UP0 ;  /* 0x000000ff07077291 */ /* 0x000fe200080fecff */
[----:B------:R-:W-:Y:S01]  /*02f0*/  IMAD.MOV.U32 R8, RZ, RZ, R14 ;  /* 0x000000ffff087224 */ /* 0x000fe200078e000e */
[----:B------:R-:W-:Y:S01]  /*0300*/  ULOP3.LUT UR6, UR6, 0xfffffffe, URZ, 0xc0, !UPT ;  /* 0xfffffffe06067892 */ /* 0x000fe2000f8ec0ff */
[----:B------:R-:W-:Y:S01]  /*0310*/  IMAD.MOV.U32 R7, RZ, RZ, R3 ;  /* 0x000000ffff077224 */ /* 0x000fe200078e0003 */
[----:B------:R-:W-:-:S12]  /*0320*/  ULOP3.LUT UR7, UR7, 0x3fffffff, URZ, 0xc0, !UPT ;  /* 0x3fffffff07077892 */ /* 0x000fd8000f8ec0ff */
.L_x_2:
[C---:B0-----:R-:W-:Y:S02]  /*0330*/  LEA R10, P0, R8.reuse, UR12, 0x2 ;  /* 0x0000000c080a7c11 */ /* 0x041fe4000f8010ff */
[C---:B------:R-:W-:Y:S02]  /*0340*/  IADD3 R9, P1, PT, R8.reuse, UR5, RZ ;  /* 0x0000000508097c10 */ /* 0x040fe4000ff3e0ff */
[----:B------:R-:W-:Y:S02]  /*0350*/  LEA.HI.X R11, R8, UR13, R7, 0x2, P0 ;  /* 0x0000000d080b7c11 */ /* 0x000fe400080f1407 */
[----:B------:R-:W-:Y:S02]  /*0360*/  IADD3.X R16, PT, PT, R7, UR10, RZ, P1, !PT ;  /* 0x0000000a07107c10 */ /* 0x000fe40008ffe4ff */
[----:B-1----:R-:W-:Y:S01]  /*0370*/  ISETP.GE.U32.AND P0, PT, R9, UR14, PT ;  /* 0x0000000e09007c0c */ /* 0x002fe2000bf06070 */
[----:B------:R0:W2:Y:S03]  /*0380*/  LDG.E R13, desc[UR8][R10.64] ;  /* 0x000000080a0d7981 */ /* 0x0000a6000c1e1900 */
[----:B------:R-:W-:-:S04]  /*0390*/  ISETP.GE.AND.EX P0, PT, R16, UR15, PT, P0 ;  /* 0x0000000f10007c0c */ /* 0x000fc8000bf06300 */
[----:B------:R-:W-:Y:S02]  /*03a0*/  SEL R7, R9, R14, !P0 ;  /* 0x0000000e09077207 */ /* 0x000fe40004000000 */
[----:B------:R-:W-:Y:S02]  /*03b0*/  SEL R16, R16, R3, !P0 ;  /* 0x0000000310107207 */ /* 0x000fe40004000000 */
[C---:B------:R-:W-:Y:S02]  /*03c0*/  LEA R6, P0, R7.reuse, UR12, 0x2 ;  /* 0x0000000c07067c11 */ /* 0x040fe4000f8010ff */
[C---:B------:R-:W-:Y:S02]  /*03d0*/  IADD3 R9, P1, PT, R7.reuse, UR5, RZ ;  /* 0x0000000507097c10 */ /* 0x040fe4000ff3e0ff */
[----:B------:R-:W-:Y:S02]  /*03e0*/  LEA.HI.X R7, R7, UR13, R16, 0x2, P0 ;  /* 0x0000000d07077c11 */ /* 0x000fe400080f1410 */
[----:B------:R-:W-:-:S02]  /*03f0*/  IADD3.X R16, PT, PT, R16, UR10, RZ, P1, !PT ;  /* 0x0000000a10107c10 */ /* 0x000fc40008ffe4ff */
[----:B------:R-:W-:Y:S01]  /*0400*/  ISETP.GE.U32.AND P0, PT, R9, UR14, PT ;  /* 0x0000000e09007c0c */ /* 0x000fe2000bf06070 */
[----:B------:R1:W3:Y:S03]  /*0410*/  LDG.E R19, desc[UR8][R6.64] ;  /* 0x0000000806137981 */ /* 0x0002e6000c1e1900 */
[----:B------:R-:W-:-:S04]  /*0420*/  ISETP.GE.AND.EX P0, PT, R16, UR15, PT, P0 ;  /* 0x0000000f10007c0c */ /* 0x000fc8000bf06300 */
[----:B------:R-:W-:Y:S02]  /*0430*/  SEL R9, R9, R14, !P0 ;  /* 0x0000000e09097207 */ /* 0x000fe40004000000 */
[----:B------:R-:W-:Y:S02]  /*0440*/  SEL R16, R16, R3, !P0 ;  /* 0x0000000310107207 */ /* 0x000fe40004000000 */
[C---:B------:R-:W-:Y:S02]  /*0450*/  LEA R8, P0, R9.reuse, UR12, 0x2 ;  /* 0x0000000c09087c11 */ /* 0x040fe4000f8010ff */
[C---:B0-----:R-:W-:Y:S02]  /*0460*/  IADD3 R11, P1, PT, R9.reuse, UR5, RZ ;  /* 0x00000005090b7c10 */ /* 0x041fe4000ff3e0ff */
[----:B------:R-:W-:Y:S02]  /*0470*/  LEA.HI.X R9, R9, UR13, R16, 0x2, P0 ;  /* 0x0000000d09097c11 */ /* 0x000fe400080f1410 */
[----:B------:R-:W-:-:S02]  /*0480*/  IADD3.X R16, PT, PT, R16, UR10, RZ, P1, !PT ;  /* 0x0000000a10107c10 */ /* 0x000fc40008ffe4ff */
[----:B------:R-:W-:Y:S01]  /*0490*/  ISETP.GE.U32.AND P0, PT, R11, UR14, PT ;  /* 0x0000000e0b007c0c */ /* 0x000fe2000bf06070 */
[----:B------:R0:W4:Y:S03]  /*04a0*/  LDG.E R21, desc[UR8][R8.64] ;  /* 0x0000000808157981 */ /* 0x000126000c1e1900 */
[----:B------:R-:W-:-:S04]  /*04b0*/  ISETP.GE.AND.EX P0, PT, R16, UR15, PT, P0 ;  /* 0x0000000f10007c0c */ /* 0x000fc8000bf06300 */
[----:B------:R-:W-:Y:S02]  /*04c0*/  SEL R10, R11, R14, !P0 ;  /* 0x0000000e0b0a7207 */ /* 0x000fe40004000000 */
[----:B------:R-:W-:Y:S02]  /*04d0*/  SEL R17, R16, R3, !P0 ;  /* 0x0000000310117207 */ /* 0x000fe40004000000 */
[C---:B-1----:R-:W-:Y:S02]  /*04e0*/  LEA R6, P0, R10.reuse, UR12, 0x2 ;  /* 0x0000000c0a067c11 */ /* 0x042fe4000f8010ff */
[C---:B------:R-:W-:Y:S02]  /*04f0*/  IADD3 R11, P1, PT, R10.reuse, UR5, RZ ;  /* 0x000000050a0b7c10 */ /* 0x040fe4000ff3e0ff */
[----:B------:R-:W-:Y:S02]  /*0500*/  LEA.HI.X R7, R10, UR13, R17, 0x2, P0 ;  /* 0x0000000d0a077c11 */ /* 0x000fe400080f1411 */
[----:B------:R-:W-:-:S02]  /*0510*/  IADD3.X R16, PT, PT, R17, UR10, RZ, P1, !PT ;  /* 0x0000000a11107c10 */ /* 0x000fc40008ffe4ff */
[----:B------:R-:W-:Y:S01]  /*0520*/  ISETP.GE.U32.AND P0, PT, R11, UR14, PT ;  /* 0x0000000e0b007c0c */ /* 0x000fe2000bf06070 */
[----:B------:R1:W5:Y:S03]  /*0530*/  LDG.E R23, desc[UR8][R6.64] ;  /* 0x0000000806177981 */ /* 0x000366000c1e1900 */
[----:B------:R-:W-:-:S04]  /*0540*/  ISETP.GE.AND.EX P0, PT, R16, UR15, PT, P0 ;  /* 0x0000000f10007c0c */ /* 0x000fc8000bf06300 */
[----:B------:R-:W-:Y:S02]  /*0550*/  SEL R10, R11, R14, !P0 ;  /* 0x0000000e0b0a7207 */ /* 0x000fe40004000000 */
[----:B------:R-:W-:Y:S02]  /*0560*/  SEL R11, R16, R3, !P0 ;  /* 0x00000003100b7207 */ /* 0x000fe40004000000 */
[----:B------:R-:W-:-:S04]  /*0570*/  LEA R26, P0, R10, UR12, 0x2 ;  /* 0x0000000c0a1a7c11 */ /* 0x000fc8000f8010ff */
[----:B------:R-:W-:-:S05]  /*0580*/  LEA.HI.X R27, R10, UR13, R11, 0x2, P0 ;  /* 0x0000000d0a1b7c11 */ /* 0x000fca00080f140b */
[----:B------:R1:W5:Y:S01]  /*0590*/  LDG.E R26, desc[UR8][R26.64] ;  /* 0x000000081a1a7981 */ /* 0x000362000c1e1900 */
[----:B0-----:R-:W-:-:S04]  /*05a0*/  IADD3 R9, P0, PT, R10, UR5, RZ ;  /* 0x000000050a097c10 */ /* 0x001fc8000ff1e0ff */
[----:B------:R-:W-:Y:S02]  /*05b0*/  IADD3.X R8, PT, PT, R11, UR10, RZ, P0, !PT ;  /* 0x0000000a0b087c10 */ /* 0x000fe400087fe4ff */
[----:B------:R-:W-:-:S04]  /*05c0*/  ISETP.GE.U32.AND P0, PT, R9, UR14, PT ;  /* 0x0000000e09007c0c */ /* 0x000fc8000bf06070 */
[----:B------:R-:W-:-:S04]  /*05d0*/  ISETP.GE.AND.EX P0, PT, R8, UR15, PT, P0 ;  /* 0x0000000f08007c0c */ /* 0x000fc8000bf06300 */
[----:B------:R-:W-:Y:S02]  /*05e0*/  SEL R10, R9, R14, !P0 ;  /* 0x0000000e090a7207 */ /* 0x000fe40004000000 */
[----:B------:R-:W-:Y:S02]  /*05f0*/  SEL R17, R8, R3, !P0 ;  /* 0x0000000308117207 */ /* 0x000fe40004000000 */
[----:B-1----:R-:W-:-:S04]  /*0600*/  IADD3 R7, P1, PT, R10, UR5, RZ ;  /* 0x000000050a077c10 */ /* 0x002fc8000ff3e0ff */
[----:B------:R-:W-:Y:S02]  /*0610*/  ISETP.GE.U32.AND P0, PT, R7, UR14, PT ;  /* 0x0000000e07007c0c */ /* 0x000fe4000bf06070 */
[----:B------:R-:W-:-:S04]  /*0620*/  IADD3.X R6, PT, PT, R17, UR10, RZ, P1, !PT ;  /* 0x0000000a11067c10 */ /* 0x000fc80008ffe4ff */
[----:B------:R-:W-:-:S04]  /*0630*/  ISETP.GE.AND.EX P0, PT, R6, UR15, PT, P0 ;  /* 0x0000000f06007c0c */ /* 0x000fc8000bf06300 */
[----:B------:R-:W-:Y:S02]  /*0640*/  SEL R8, R7, R14, !P0 ;  /* 0x0000000e07087207 */ /* 0x000fe40004000000 */
[----:B------:R-:W-:Y:S02]  /*0650*/  SEL R11, R6, R3, !P0 ;  /* 0x00000003060b7207 */ /* 0x000fe40004000000 */
[----:B------:R-:W-:-:S04]  /*0660*/  IADD3 R9, P1, PT, R8, UR5, RZ ;  /* 0x0000000508097c10 */ /* 0x000fc8000ff3e0ff */
[----:B------:R-:W-:Y:S02]  /*0670*/  ISETP.GE.U32.AND P0, PT, R9, UR14, PT ;  /* 0x0000000e09007c0c */ /* 0x000fe4000bf06070 */
[----:B------:R-:W-:-:S04]  /*0680*/  IADD3.X R16, PT, PT, R11, UR10, RZ, P1, !PT ;  /* 0x0000000a0b107c10 */ /* 0x000fc80008ffe4ff */
[----:B------:R-:W-:Y:S02]  /*0690*/  ISETP.GE.AND.EX P0, PT, R16, UR15, PT, P0 ;  /* 0x0000000f10007c0c */ /* 0x000fe4000bf06300 */
[C---:B------:R-:W-:Y:S02]  /*06a0*/  LEA R6, P1, R10.reuse, UR12, 0x2 ;  /* 0x0000000c0a067c11 */ /* 0x040fe4000f8210ff */
[----:B------:R-:W-:Y:S02]  /*06b0*/  SEL R9, R9, R14, !P0 ;  /* 0x0000000e09097207 */ /* 0x000fe40004000000 */
[----:B------:R-:W-:Y:S02]  /*06c0*/  LEA.HI.X R7, R10, UR13, R17, 0x2, P1 ;  /* 0x0000000d0a077c11 */ /* 0x000fe400088f1411 */
[----:B------:R-:W-:Y:S02]  /*06d0*/  IADD3 R17, P1, PT, R9, UR5, RZ ;  /* 0x0000000509117c10 */ /* 0x000fe4000ff3e0ff */
[----:B------:R-:W-:Y:S01]  /*06e0*/  SEL R16, R16, R3, !P0 ;  /* 0x0000000310107207 */ /* 0x000fe20004000000 */
[----:B------:R-:W5:Y:S01]  /*06f0*/  LDG.E R6, desc[UR8][R6.64] ;  /* 0x0000000806067981 */ /* 0x000f62000c1e1900 */
[----:B------:R-:W-:-:S02]  /*0700*/  ISETP.GE.U32.AND P0, PT, R17, UR14, PT ;  /* 0x0000000e11007c0c */ /* 0x000fc4000bf06070 */
[----:B------:R-:W-:Y:S02]  /*0710*/  IADD3.X R24, PT, PT, R16, UR10, RZ, P1, !PT ;  /* 0x0000000a10187c10 */ /* 0x000fe40008ffe4ff */
[----:B------:R-:W-:Y:S02]  /*0720*/  LEA R10, P1, R8, UR12, 0x2 ;  /* 0x0000000c080a7c11 */ /* 0x000fe4000f8210ff */
[----:B------:R-:W-:Y:S02]  /*0730*/  ISETP.GE.AND.EX P0, PT, R24, UR15, PT, P0 ;  /* 0x0000000f18007c0c */ /* 0x000fe4000bf06300 */
[----:B------:R-:W-:Y:S02]  /*0740*/  LEA.HI.X R11, R8, UR13, R11, 0x2, P1 ;  /* 0x0000000d080b7c11 */ /* 0x000fe400088f140b */
[----:B------:R-:W-:Y:S02]  /*0750*/  LEA R8, P1, R9, UR12, 0x2 ;  /* 0x0000000c09087c11 */ /* 0x000fe4000f8210ff */
[----:B------:R-:W-:Y:S01]  /*0760*/  SEL R17, R17, R14, !P0 ;  /* 0x0000000e11117207 */ /* 0x000fe20004000000 */
[----:B------:R0:W5:Y:S01]  /*0770*/  LDG.E R7, desc[UR8][R10.64] ;  /* 0x000000080a077981 */ /* 0x000162000c1e1900 */
[----:B------:R-:W-:-:S02]  /*0780*/  LEA.HI.X R9, R9, UR13, R16, 0x2, P1 ;  /* 0x0000000d09097c11 */ /* 0x000fc400088f1410 */
[----:B------:R-:W-:Y:S02]  /*0790*/  IADD3 R27, P1, PT, R17, UR5, RZ ;  /* 0x00000005111b7c10 */ /* 0x000fe4000ff3e0ff */
[----:B------:R-:W-:Y:S01]  /*07a0*/  SEL R24, R24, R3, !P0 ;  /* 0x0000000318187207 */ /* 0x000fe20004000000 */
[----:B------:R-:W5:Y:S01]  /*07b0*/  LDG.E R8, desc[UR8][R8.64] ;  /* 0x0000000808087981 */ /* 0x000f62000c1e1900 */
[----:B------:R-:W-:Y:S02]  /*07c0*/  ISETP.GE.U32.AND P0, PT, R27, UR14, PT ;  /* 0x0000000e1b007c0c */ /* 0x000fe4000bf06070 */
[----:B------:R-:W-:-:S04]  /*07d0*/  IADD3.X R28, PT, PT, R24, UR10, RZ, P1, !PT ;  /* 0x0000000a181c7c10 */ /* 0x000fc80008ffe4ff */
[C---:B------:R-:W-:Y:S02]  /*07e0*/  ISETP.GE.AND.EX P0, PT, R28.reuse, UR15, PT, P0 ;  /* 0x0000000f1c007c0c */ /* 0x040fe4000bf06300 */
[----:B------:R-:W-:Y:S02]  /*07f0*/  LEA R16, P1, R17, UR12, 0x2 ;  /* 0x0000000c11107c11 */ /* 0x000fe4000f8210ff */
[----:B------:R-:W-:Y:S02]  /*0800*/  SEL R27, R27, R14, !P0 ;  /* 0x0000000e1b1b7207 */ /* 0x000fe40004000000 */
[----:B------:R-:W-:Y:S02]  /*0810*/  SEL R28, R28, R3, !P0 ;  /* 0x000000031c1c7207 */ /* 0x000fe40004000000 */
[----:B------:R-:W-:Y:S02]  /*0820*/  LEA.HI.X R17, R17, UR13, R24, 0x2, P1 ;  /* 0x0000000d11117c11 */ /* 0x000fe400088f1418 */
[----:B0-----:R-:W-:-:S02]  /*0830*/  LEA R10, P0, R27, UR12, 0x2 ;  /* 0x0000000c1b0a7c11 */ /* 0x001fc4000f8010ff */
[C---:B------:R-:W-:Y:S01]  /*0840*/  IADD3 R29, P1, PT, R27.reuse, UR5, RZ ;  /* 0x000000051b1d7c10 */ /* 0x040fe2000ff3e0ff */
[----:B------:R0:W5:Y:S01]  /*0850*/  LDG.E R9, desc[UR8][R16.64] ;  /* 0x0000000810097981 */ /* 0x000162000c1e1900 */
[----:B------:R-:W-:Y:S02]  /*0860*/  LEA.HI.X R11, R27, UR13, R28, 0x2, P0 ;  /* 0x0000000d1b0b7c11 */ /* 0x000fe400080f141c */
[----:B------:R-:W-:Y:S02]  /*0870*/  IADD3.X R28, PT, PT, R28, UR10, RZ, P1, !PT ;  /* 0x0000000a1c1c7c10 */ /* 0x000fe40008ffe4ff */
[----:B------:R-:W-:Y:S01]  /*0880*/  ISETP.GE.U32.AND P0, PT, R29, UR14, PT ;  /* 0x0000000e1d007c0c */ /* 0x000fe2000bf06070 */
[----:B------:R-:W5:Y:S03]  /*0890*/  LDG.E R10, desc[UR8][R10.64] ;  /* 0x000000080a0a7981 */ /* 0x000f66000c1e1900 */
[----:B------:R-:W-:-:S04]  /*08a0*/  ISETP.GE.AND.EX P0, PT, R28, UR15, PT, P0 ;  /* 0x0000000f1c007c0c */ /* 0x000fc8000bf06300 */
[----:B------:R-:W-:Y:S02]  /*08b0*/  SEL R24, R29, R14, !P0 ;  /* 0x0000000e1d187207 */ /* 0x000fe40004000000 */
[----:B------:R-:W-:Y:S02]  /*08c0*/  SEL R29, R28, R3, !P0 ;  /* 0x000000031c1d7207 */ /* 0x000fe40004000000 */
[C---:B0-----:R-:W-:Y:S02]  /*08d0*/  LEA R16, P0, R24.reuse, UR12, 0x2 ;  /* 0x0000000c18107c11 */ /* 0x041fe4000f8010ff */
[C---:B------:R-:W-:Y:S02]  /*08e0*/  IADD3 R27, P1, PT, R24.reuse, UR5, RZ ;  /* 0x00000005181b7c10 */ /* 0x040fe4000ff3e0ff */
[----:B------:R-:W-:Y:S02]  /*08f0*/  LEA.HI.X R17, R24, UR13, R29, 0x2, P0 ;  /* 0x0000000d18117c11 */ /* 0x000fe400080f141d */
[----:B------:R-:W-:-:S02]  /*0900*/  IADD3.X R28, PT, PT, R29, UR10, RZ, P1, !PT ;  /* 0x0000000a1d1c7c10 */ /* 0x000fc40008ffe4ff */
[----:B------:R-:W-:Y:S01]  /*0910*/  ISETP.GE.U32.AND P0, PT, R27, UR14, PT ;  /* 0x0000000e1b007c0c */ /* 0x000fe2000bf06070 */
[----:B------:R0:W5:Y:S03]  /*0920*/  LDG.E R11, desc[UR8][R16.64] ;  /* 0x00000008100b7981 */ /* 0x000166000c1e1900 */
[----:B------:R-:W-:-:S04]  /*0930*/  ISETP.GE.AND.EX P0, PT, R28, UR15, PT, P0 ;  /* 0x0000000f1c007c0c */ /* 0x000fc8000bf06300 */
[----:B------:R-:W-:-:S04]  /*0940*/  SEL R24, R27, R14, !P0 ;  /* 0x0000000e1b187207 */ /* 0x000fc80004000000 */
[----:B------:R-:W-:Y:S01]  /*0950*/  IADD3 R27, P1, PT, R24, UR5, RZ ;  /* 0x00000005181b7c10 */ /* 0x000fe2000ff3e0ff */
[----:B--2---:R-:W-:Y:S01]  /*0960*/  FADD R12, R13, R12 ;  /* 0x0000000c0d0c7221 */ /* 0x004fe20000000000 */
[----:B------:R-:W-:Y:S02]  /*0970*/  SEL R13, R28, R3, !P0 ;  /* 0x000000031c0d7207 */ /* 0x000fe40004000000 */
[C---:B0-----:R-:W-:Y:S02]  /*0980*/  LEA R16, P0, R24.reuse, UR12, 0x2 ;  /* 0x0000000c18107c11 */ /* 0x041fe4000f8010ff */
[----:B------:R-:W-:Y:S02]  /*0990*/  IADD3.X R28, PT, PT, R13, UR10, RZ, P1, !PT ;  /* 0x0000000a0d1c7c10 */ /* 0x000fe40008ffe4ff */
[----:B------:R-:W-:Y:S02]  /*09a0*/  LEA.HI.X R17, R24, UR13, R13, 0x2, P0 ;  /* 0x0000000d18117c11 */ /* 0x000fe400080f140d */
[----:B------:R-:W-:-:S03]  /*09b0*/  ISETP.GE.U32.AND P0, PT, R27, UR14, PT ;  /* 0x0000000e1b007c0c */ /* 0x000fc6000bf06070 */
[----:B------:R0:W2:Y:S01]  /*09c0*/  LDG.E R13, desc[UR8][R16.64] ;  /* 0x00000008100d7981 */ /* 0x0000a2000c1e1900 */
[----:B------:R-:W-:-:S04]  /*09d0*/  ISETP.GE.AND.EX P0, PT, R28, UR15, PT, P0 ;  /* 0x0000000f1c007c0c */ /* 0x000fc8000bf06300 */
[----:B------:R-:W-:Y:S01]  /*09e0*/  SEL R24, R27, R14, !P0 ;  /* 0x0000000e1b187207 */ /* 0x000fe20004000000 */
[----:B---3--:R-:W-:Y:S01]  /*09f0*/  FADD R18, R19, R18 ;  /* 0x0000001213127221 */ /* 0x008fe20000000000 */
[----:B------:R-:W-:Y:S02]  /*0a00*/  SEL R19, R28, R3, !P0 ;  /* 0x000000031c137207 */ /* 0x000fe40004000000 */
[C---:B0-----:R-:W-:Y:S02]  /*0a10*/  LEA R16, P0, R24.reuse, UR12, 0x2 ;  /* 0x0000000c18107c11 */ /* 0x041fe4000f8010ff */
[C---:B------:R-:W-:Y:S02]  /*0a20*/  IADD3 R27, P1, PT, R24.reuse, UR5, RZ ;  /* 0x00000005181b7c10 */ /* 0x040fe4000ff3e0ff */
[----:B------:R-:W-:Y:S02]  /*0a30*/  LEA.HI.X R17, R24, UR13, R19, 0x2, P0 ;  /* 0x0000000d18117c11 */ /* 0x000fe400080f1413 */
[----:B------:R-:W-:-:S02]  /*0a40*/  IADD3.X R28, PT, PT, R19, UR10, RZ, P1, !PT ;  /* 0x0000000a131c7c10 */ /* 0x000fc40008ffe4ff */
[----:B------:R-:W-:Y:S01]  /*0a50*/  ISETP.GE.U32.AND P0, PT, R27, UR14, PT ;  /* 0x0000000e1b007c0c */ /* 0x000fe2000bf06070 */
[----:B------:R0:W3:Y:S03]  /*0a60*/  LDG.E R19, desc[UR8][R16.64] ;  /* 0x0000000810137981 */ /* 0x0000e6000c1e1900 */
[----:B------:R-:W-:-:S04]  /*0a70*/  ISETP.GE.AND.EX P0, PT, R28, UR15, PT, P0 ;  /* 0x0000000f1c007c0c */ /* 0x000fc8000bf06300 */
[----:B------:R-:W-:Y:S01]  /*0a80*/  SEL R24, R27, R14, !P0 ;  /* 0x0000000e1b187207 */ /* 0x000fe20004000000 */
[----:B----4-:R-:W-:Y:S01]  /*0a90*/  FADD R20, R21, R20 ;  /* 0x0000001415147221 */ /* 0x010fe20000000000 */
[----:B------:R-:W-:Y:S02]  /*0aa0*/  SEL R21, R28, R3, !P0 ;  /* 0x000000031c157207 */ /* 0x000fe40004000000 */
[C---:B0-----:R-:W-:Y:S02]  /*0ab0*/  LEA R16, P0, R24.reuse, UR12, 0x2 ;  /* 0x0000000c18107c11 */ /* 0x041fe4000f8010ff */
[C---:B------:R-:W-:Y:S02]  /*0ac0*/  IADD3 R27, P1, PT, R24.reuse, UR5, RZ ;  /* 0x00000005181b7c10 */ /* 0x040fe4000ff3e0ff */
[----:B------:R-:W-:Y:S02]  /*0ad0*/  LEA.HI.X R17, R24, UR13, R21, 0x2, P0 ;  /* 0x0000000d18117c11 */ /* 0x000fe400080f1415 */
[----:B------:R-:W-:-:S02]  /*0ae0*/  IADD3.X R28, PT, PT, R21, UR10, RZ, P1, !PT ;  /* 0x0000000a151c7c10 */ /* 0x000fc40008ffe4ff */
[----:B------:R-:W-:Y:S01]  /*0af0*/  ISETP.GE.U32.AND P0, PT, R27, UR14, PT ;  /* 0x0000000e1b007c0c */ /* 0x000fe2000bf06070 */
[----:B------:R0:W4:Y:S03]  /*0b00*/  LDG.E R21, desc[UR8][R16.64] ;  /* 0x0000000810157981 */ /* 0x000126000c1e1900 */
[----:B------:R-:W-:-:S04]  /*0b10*/  ISETP.GE.AND.EX P0, PT, R28, UR15, PT, P0 ;  /* 0x0000000f1c007c0c */ /* 0x000fc8000bf06300 */
[----:B------:R-:W-:Y:S01]  /*0b20*/  SEL R24, R27, R14, !P0 ;  /* 0x0000000e1b187207 */ /* 0x000fe20004000000 */
[----:B-----5:R-:W-:Y:S01]  /*0b30*/  FADD R22, R23, R22 ;  /* 0x0000001617167221 */ /* 0x020fe20000000000 */
        /* <DEDUP_REMOVED lines=8> */
[----:B------:R-:W-:Y:S01]  /*0bc0*/  SEL R24, R27, R14, !P0 ;  /* 0x0000000e1b187207 */ /* 0x000fe20004000000 */
[----:B------:R-:W-:Y:S01]  /*0bd0*/  FADD R25, R26, R25 ;  /* 0x000000191a197221 */ /* 0x000fe20000000000 */
[----:B------:R-:W-:Y:S02]  /*0be0*/  SEL R26, R28, R3, !P0 ;  /* 0x000000031c1a7207 */ /* 0x000fe40004000000 */
[----:B0-----:R-:W-:-:S04]  /*0bf0*/  LEA R16, P0, R24, UR12, 0x2 ;  /* 0x0000000c18107c11 */ /* 0x001fc8000f8010ff */
[----:B------:R-:W-:-:S05]  /*0c00*/  LEA.HI.X R17, R24, UR13, R26, 0x2, P0 ;  /* 0x0000000d18117c11 */ /* 0x000fca00080f141a */
[----:B------:R-:W5:Y:S01]  /*0c10*/  LDG.E R16, desc[UR8][R16.64] ;  /* 0x0000000810107981 */ /* 0x000f62000c1e1900 */
[----:B------:R-:W-:-:S04]  /*0c20*/  UIADD3 UR6, UP0, UPT, UR6, -0x2, URZ ;  /* 0xfffffffe06067890 */ /* 0x000fc8000ff1e0ff */
[----:B------:R-:W-:Y:S02]  /*0c30*/  UIADD3.X UR7, UPT, UPT, UR7, -0x1, URZ, UP0, !UPT ;  /* 0xffffffff07077890 */ /* 0x000fe400087fe4ff */
[----:B------:R-:W-:-:S04]  /*0c40*/  UISETP.NE.U32.AND UP0, UPT, UR6, URZ, UPT ;  /* 0x000000ff0600728c */ /* 0x000fc8000bf05070 */
[----:B------:R-:W-:Y:S01]  /*0c50*/  UISETP.NE.AND.EX UP0, UPT, UR7, URZ, UPT, UP0 ;  /* 0x000000ff0700728c */ /* 0x000fe2000bf05300 */
[----:B------:R-:W-:Y:S01]  /*0c60*/  FADD R2, R6, R2 ;  /* 0x0000000206027221 */ /* 0x000fe20000000000 */
[----:B------:R-:W-:Y:S01]  /*0c70*/  FADD R6, R7, R5 ;  /* 0x0000000507067221 */ /* 0x000fe20000000000 */
[----:B------:R-:W-:Y:S01]  /*0c80*/  FADD R7, R8, R4 ;  /* 0x0000000408077221 */ /* 0x000fe20000000000 */
[----:B------:R-:W-:Y:S01]  /*0c90*/  FADD R12, R12, R9 ;  /* 0x000000090c0c7221 */ /* 0x000fe20000000000 */
[----:B------:R-:W-:-:S04]  /*0ca0*/  IADD3 R9, P0, PT, R24, UR5, RZ ;  /* 0x0000000518097c10 */ /* 0x000fc8000ff1e0ff */
[----:B------:R-:W-:Y:S02]  /*0cb0*/  IADD3.X R26, PT, PT, R26, UR10, RZ, P0, !PT ;  /* 0x0000000a1a1a7c10 */ /* 0x000fe400087fe4ff */
[----:B------:R-:W-:-:S04]  /*0cc0*/  ISETP.GE.U32.AND P0, PT, R9, UR14, PT ;  /* 0x0000000e09007c0c */ /* 0x000fc8000bf06070 */
[----:B------:R-:W-:Y:S01]  /*0cd0*/  ISETP.GE.AND.EX P0, PT, R26, UR15, PT, P0 ;  /* 0x0000000f1a007c0c */ /* 0x000fe2000bf06300 */
[----:B------:R-:W-:-:S03]  /*0ce0*/  FADD R18, R18, R10 ;  /* 0x0000000a12127221 */ /* 0x000fc60000000000 */
[----:B------:R-:W-:Y:S01]  /*0cf0*/  SEL R8, R9, R14, !P0 ;  /* 0x0000000e09087207 */ /* 0x000fe20004000000 */
[----:B------:R-:W-:Y:S01]  /*0d00*/  FADD R20, R20, R11 ;  /* 0x0000000b14147221 */ /* 0x000fe20000000000 */
[----:B--2---:R-:W-:Y:S01]  /*0d10*/  FADD R22, R22, R13 ;  /* 0x0000000d16167221 */ /* 0x004fe20000000000 */
[----:B---3--:R-:W-:Y:S01]  /*0d20*/  FADD R25, R25, R19 ;  /* 0x0000001319197221 */ /* 0x008fe20000000000 */
[----:B----4-:R-:W-:Y:S01]  /*0d30*/  FADD R2, R2, R21 ;  /* 0x0000001502027221 */ /* 0x010fe20000000000 */
[----:B-----5:R-:W-:Y:S01]  /*0d40*/  FADD R5, R6, R23 ;  /* 0x0000001706057221 */ /* 0x020fe20000000000 */
[----:B------:R-:W-:Y:S01]  /*0d50*/  FADD R4, R7, R16 ;  /* 0x0000001007047221 */ /* 0x000fe20000000000 */
[----:B------:R-:W-:Y:S01]  /*0d60*/  SEL R7, R26, R3, !P0 ;  /* 0x000000031a077207 */ /* 0x000fe20004000000 */
[----:B------:R-:W-:Y:S06]  /*0d70*/  BRA.U UP0, `(.L_x_2) ;  /* 0xfffffff5006c7547 */ /* 0x000fec000b83ffff */
.L_x_1:
[----:B------:R-:W-:Y:S05]  /*0d80*/  BRA.U UP1, `(.L_x_0) ;  /* 0x0000000501307547 */ /* 0x000fea000b800000 */
[----:B------:R-:W0:Y:S01]  /*0d90*/  LDCU.64 UR12, c[0x0][0x398] ;  /* 0x00007300ff0c77ac */ /* 0x000e220008000a00 */
[----:B------:R-:W-:Y:S01]  /*0da0*/  IADD3 R9, P1, PT, R8, UR5, RZ ;  /* 0x0000000508097c10 */ /* 0x000fe2000ff3e0ff */
[----:B------:R-:W1:Y:S03]  /*0db0*/  LDCU.64 UR6, c[0x0][0x380] ;  /* 0x00007000ff0677ac */ /* 0x000e660008000a00 */
[----:B------:R-:W-:Y:S02]  /*0dc0*/  IADD3.X R6, PT, PT, R7, UR10, RZ, P1, !PT ;  /* 0x0000000a07067c10 */ /* 0x000fe40008ffe4ff */
[----:B0-----:R-:W-:-:S04]  /*0dd0*/  ISETP.GE.U32.AND P0, PT, R9, UR12, PT ;  /* 0x0000000c09007c0c */ /* 0x001fc8000bf06070 */
[----:B------:R-:W-:-:S04]  /*0de0*/  ISETP.GE.AND.EX P0, PT, R6, UR13, PT, P0 ;  /* 0x0000000d06007c0c */ /* 0x000fc8000bf06300 */
[----:B------:R-:W-:Y:S02]  /*0df0*/  SEL R24, R9, R14, !P0 ;  /* 0x0000000e09187207 */ /* 0x000fe40004000000 */
[----:B------:R-:W-:Y:S02]  /*0e00*/  SEL R9, R6, R3, !P0 ;  /* 0x0000000306097207 */ /* 0x000fe40004000000 */
[----:B------:R-:W-:-:S04]  /*0e10*/  IADD3 R11, P1, PT, R24, UR5, RZ ;  /* 0x00000005180b7c10 */ /* 0x000fc8000ff3e0ff */
        /* <DEDUP_REMOVED lines=19> */
[----:B------:R-:W-:Y:S02]  /*0f50*/  IADD3.X R16, PT, PT, R21, UR10, RZ, P1, !PT ;  /* 0x0000000a15107c10 */ /* 0x000fe40008ffe4ff */
[----:B-1----:R-:W-:Y:S02]  /*0f60*/  LEA R6, P1, R8, UR6, 0x2 ;  /* 0x0000000608067c11 */ /* 0x002fe4000f8210ff */
[----:B------:R-:W-:Y:S02]  /*0f70*/  ISETP.GE.AND.EX P0, PT, R16, UR13, PT, P0 ;  /* 0x0000000d10007c0c */ /* 0x000fe4000bf06300 */
[----:B------:R-:W-:Y:S02]  /*0f80*/  LEA.HI.X R7, R8, UR7, R7, 0x2, P1 ;  /* 0x0000000708077c11 */ /* 0x000fe400088f1407 */
[----:B------:R-:W-:-:S02]  /*0f90*/  LEA R8, P1, R24, UR6, 0x2 ;  /* 0x0000000618087c11 */ /* 0x000fc4000f8210ff */
[----:B------:R-:W-:Y:S02]  /*0fa0*/  SEL R19, R19, R14, !P0 ;  /* 0x0000000e13137207 */ /* 0x000fe40004000000 */
[----:B------:R-:W-:Y:S01]  /*0fb0*/  LEA.HI.X R9, R24, UR7, R9, 0x2, P1 ;  /* 0x0000000718097c11 */ /* 0x000fe200088f1409 */
[----:B------:R-:W2:Y:S01]  /*0fc0*/  LDG.E R7, desc[UR8][R6.64] ;  /* 0x0000000806077981 */ /* 0x000ea2000c1e1900 */
[----:B------:R-:W-:Y:S02]  /*0fd0*/  IADD3 R27, P1, PT, R19, UR5, RZ ;  /* 0x00000005131b7c10 */ /* 0x000fe4000ff3e0ff */
[----:B------:R-:W-:Y:S02]  /*0fe0*/  SEL R15, R16, R3, !P0 ;  /* 0x00000003100f7207 */ /* 0x000fe40004000000 */
[----:B------:R-:W-:Y:S02]  /*0ff0*/  ISETP.GE.U32.AND P0, PT, R27, UR12, PT ;  /* 0x0000000c1b007c0c */ /* 0x000fe4000bf06070 */
[----:B------:R-:W-:Y:S01]  /*1000*/  IADD3.X R24, PT, PT, R15, UR10, RZ, P1, !PT ;  /* 0x0000000a0f187c10 */ /* 0x000fe20008ffe4ff */
[----:B------:R0:W3:Y:S03]  /*1010*/  LDG.E R6, desc[UR8][R8.64] ;  /* 0x0000000808067981 */ /* 0x0000e6000c1e1900 */
[----:B------:R-:W-:-:S04]  /*1020*/  ISETP.GE.AND.EX P0, PT, R24, UR13, PT, P0 ;  /* 0x0000000d18007c0c */ /* 0x000fc8000bf06300 */
[----:B------:R-:W-:Y:S02]  /*1030*/  SEL R16, R27, R14, !P0 ;  /* 0x0000000e1b107207 */ /* 0x000fe40004000000 */
[----:B0-----:R-:W-:-:S04]  /*1040*/  LEA R8, P1, R10, UR6, 0x2 ;  /* 0x000000060a087c11 */ /* 0x001fc8000f8210ff */
[----:B------:R-:W-:Y:S02]  /*1050*/  LEA.HI.X R9, R10, UR7, R13, 0x2, P1 ;  /* 0x000000070a097c11 */ /* 0x000fe400088f140d */
[----:B------:R-:W-:Y:S02]  /*1060*/  SEL R13, R24, R3, !P0 ;  /* 0x00000003180d7207 */ /* 0x000fe40004000000 */
[C---:B------:R-:W-:Y:S01]  /*1070*/  LEA R10, P0, R23.reuse, UR6, 0x2 ;  /* 0x00000006170a7c11 */ /* 0x040fe2000f8010ff */
[----:B------:R0:W4:Y:S01]  /*1080*/  LDG.E R24, desc[UR8][R8.64] ;  /* 0x0000000808187981 */ /* 0x000122000c1e1900 */
[----:B------:R-:W-:Y:S02]  /*1090*/  IADD3 R27, P1, PT, R16, UR5, RZ ;  /* 0x00000005101b7c10 */ /* 0x000fe4000ff3e0ff */
[----:B------:R-:W-:Y:S02]  /*10a0*/  LEA.HI.X R11, R23, UR7, R11, 0x2, P0 ;  /* 0x00000007170b7c11 */ /* 0x000fe400080f140b */
[----:B------:R-:W-:-:S02]  /*10b0*/  ISETP.GE.U32.AND P0, PT, R27, UR12, PT ;  /* 0x0000000c1b007c0c */ /* 0x000fc4000bf06070 */
[----:B------:R-:W-:Y:S01]  /*10c0*/  IADD3.X R23, PT, PT, R13, UR10, RZ, P1, !PT ;  /* 0x0000000a0d177c10 */ /* 0x000fe20008ffe4ff */
[----:B------:R1:W5:Y:S03]  /*10d0*/  LDG.E R28, desc[UR8][R10.64] ;  /* 0x000000080a1c7981 */ /* 0x000366000c1e1900 */
[----:B------:R-:W-:Y:S02]  /*10e0*/  ISETP.GE.AND.EX P0, PT, R23, UR13, PT, P0 ;  /* 0x0000000d17007c0c */ /* 0x000fe4000bf06300 */
[----:B0-----:R-:W-:Y:S02]  /*10f0*/  LEA R8, P2, R17, UR6, 0x2 ;  /* 0x0000000611087c11 */ /* 0x001fe4000f8410ff */
[----:B------:R-:W-:Y:S02]  /*1100*/  SEL R14, R27, R14, !P0 ;  /* 0x0000000e1b0e7207 */ /* 0x000fe40004000000 */
[----:B------:R-:W-:-:S02]  /*1110*/  SEL R3, R23, R3, !P0 ;  /* 0x0000000317037207 */ /* 0x000fc40004000000 */
[----:B------:R-:W-:Y:S02]  /*1120*/  LEA.HI.X R9, R17, UR7, R21, 0x2, P2 ;  /* 0x0000000711097c11 */ /* 0x000fe400090f1415 */
[----:B------:R-:W-:Y:S02]  /*1130*/  LEA R30, P0, R14, UR6, 0x2 ;  /* 0x000000060e1e7c11 */ /* 0x000fe4000f8010ff */
[C---:B-1----:R-:W-:Y:S02]  /*1140*/  LEA R10, P1, R19.reuse, UR6, 0x2 ;  /* 0x00000006130a7c11 */ /* 0x042fe4000f8210ff */
[----:B------:R-:W-:Y:S02]  /*1150*/  LEA R26, P2, R16, UR6, 0x2 ;  /* 0x00000006101a7c11 */ /* 0x000fe4000f8410ff */
[----:B------:R-:W-:Y:S02]  /*1160*/  LEA.HI.X R31, R14, UR7, R3, 0x2, P0 ;  /* 0x000000070e1f7c11 */ /* 0x000fe400080f1403 */
[----:B------:R-:W-:-:S02]  /*1170*/  LEA.HI.X R11, R19, UR7, R15, 0x2, P1 ;  /* 0x00000007130b7c11 */ /* 0x000fc400088f140f */
[----:B------:R-:W-:Y:S02]  /*1180*/  LEA.HI.X R27, R16, UR7, R13, 0x2, P2 ;  /* 0x00000007101b7c11 */ /* 0x000fe400090f140d */
[----:B------:R-:W5:Y:S04]  /*1190*/  LDG.E R16, desc[UR8][R8.64] ;  /* 0x0000000808107981 */ /* 0x000f68000c1e1900 */
[----:B------:R-:W5:Y:S04]  /*11a0*/  LDG.E R3, desc[UR8][R10.64] ;  /* 0x000000080a037981 */ /* 0x000f68000c1e1900 */
[----:B------:R-:W5:Y:S04]  /*11b0*/  LDG.E R26, desc[UR8][R26.64] ;  /* 0x000000081a1a7981 */ /* 0x000f68000c1e1900 */
[----:B------:R-:W5:Y:S01]  /*11c0*/  LDG.E R31, desc[UR8][R30.64] ;  /* 0x000000081e1f7981 */ /* 0x000f62000c1e1900 */
[----:B--2---:R-:W-:Y:S01]  /*11d0*/  FADD R12, R12, R7 ;  /* 0x000000070c0c7221 */ /* 0x004fe20000000000 */
[----:B---3--:R-:W-:Y:S01]  /*11e0*/  FADD R18, R18, R6 ;  /* 0x0000000612127221 */ /* 0x008fe20000000000 */
[----:B----4-:R-:W-:Y:S01]  /*11f0*/  FADD R20, R20, R24 ;  /* 0x0000001814147221 */ /* 0x010fe20000000000 */
[----:B-----5:R-:W-:Y:S01]  /*1200*/  FADD R22, R22, R28 ;  /* 0x0000001c16167221 */ /* 0x020fe20000000000 */
[----:B------:R-:W-:Y:S01]  /*1210*/  FADD R25, R25, R16 ;  /* 0x0000001019197221 */ /* 0x000fe20000000000 */
[----:B------:R-:W-:Y:S01]  /*1220*/  FADD R2, R2, R3 ;  /* 0x0000000302027221 */ /* 0x000fe20000000000 */
[----:B------:R-:W-:Y:S01]  /*1230*/  FADD R5, R5, R26 ;  /* 0x0000001a05057221 */ /* 0x000fe20000000000 */
[----:B------:R-:W-:-:S07]  /*1240*/  FADD R4, R4, R31 ;  /* 0x0000001f04047221 */ /* 0x000fce0000000000 */
.L_x_0:
[----:B------:R-:W-:Y:S01]  /*1250*/  FADD R3, RZ, R12 ;  /* 0x0000000cff037221 */ /* 0x000fe20000000000 */
[----:B------:R-:W0:Y:S03]  /*1260*/  LDC.64 R6, c[0x0][0x388] ;  /* 0x0000e200ff067b82 */ /* 0x000e260000000a00 */
[----:B------:R-:W-:-:S04]  /*1270*/  FADD R3, R3, R18 ;  /* 0x0000001203037221 */ /* 0x000fc80000000000 */
[----:B------:R-:W-:-:S04]  /*1280*/  FADD R3, R3, R20 ;  /* 0x0000001403037221 */ /* 0x000fc80000000000 */
[----:B------:R-:W-:Y:S01]  /*1290*/  FADD R22, R3, R22 ;  /* 0x0000001603167221 */ /* 0x000fe20000000000 */
[----:B------:R-:W-:-:S03]  /*12a0*/  VIADD R3, R0, UR4 ;  /* 0x0000000400037c36 */ /* 0x000fc60008000000 */
[----:B------:R-:W-:-:S04]  /*12b0*/  FADD R25, R22, R25 ;  /* 0x0000001916197221 */ /* 0x000fc80000000000 */
[----:B------:R-:W-:-:S04]  /*12c0*/  FADD R2, R25, R2 ;  /* 0x0000000219027221 */ /* 0x000fc80000000000 */
[----:B------:R-:W-:Y:S01]  /*12d0*/  FADD R5, R2, R5 ;  /* 0x0000000502057221 */ /* 0x000fe20000000000 */
[----:B0-----:R-:W-:-:S04]  /*12e0*/  IMAD.WIDE.U32 R6, R3, 0x4, R6 ;  /* 0x0000000403067825 */ /* 0x001fc800078e0006 */
[----:B------:R-:W-:-:S05]  /*12f0*/  FADD R5, R5, R4 ;  /* 0x0000000405057221 */ /* 0x000fca0000000000 */
[----:B------:R-:W-:Y:S01]  /*1300*/  STG.E desc[UR8][R6.64], R5 ;  /* 0x0000000506007986 */ /* 0x000fe2000c101908 */
[----:B------:R-:W-:Y:S05]  /*1310*/  EXIT ;  /* 0x000000000000794d */ /* 0x000fea0003800000 */
.L_x_3:
[----:B------:R-:W-:-:S00]  /*1320*/  BRA `(.L_x_3) ;  /* 0xfffffffc00fc7947 */ /* 0x000fc0000383ffff */
[----:B------:R-:W-:-:S00]  /*1330*/  NOP ;  /* 0x0000000000007918 */ /* 0x000fc00000000000 */
        /* <DEDUP_REMOVED lines=12> */
.L_x_7:


//--------------------- .text._Z14l2_float4_testP6float4S0_ll --------------------------
	.section	.text._Z14l2_float4_testP6float4S0_ll,"ax",@progbits
	.align	128
        .global         _Z14l2_float4_testP6float4S0_ll
        .type           _Z14l2_float4_testP6float4S0_ll,@function
        .size           _Z14l2_float4_testP6float4S0_ll,(.L_x_8 - _Z14l2_float4_testP6float4S0_ll)
        .other          _Z14l2_float4_testP6float4S0_ll,@"STO_CUDA_ENTRY STV_DEFAULT"
_Z14l2_float4_testP6float4S0_ll:
.text._Z14l2_float4_testP6float4S0_ll:
[----:B------:R-:W-:Y:S01]  /*0000*/  LDC R1, c[0x0][0x37c] ;  /* 0x0000df00ff017b82 */ /* 0x000fe20000000800 */
[----:B------:R-:W0:Y:S01]  /*0010*/  LDCU.64 UR8, c[0x0][0x398] ;  /* 0x00007300ff0877ac */ /* 0x000e220008000a00 */
[----:B------:R-:W1:Y:S06]  /*0020*/  S2R R3, SR_TID.X ;  /* 0x0000000000037919 */ /* 0x000e6c0000002100 */
[----:B------:R-:W1:Y:S01]  /*0030*/  S2UR UR4, SR_CTAID.X ;  /* 0x00000000000479c3 */ /* 0x000e620000002500 */
[----:B------:R-:W-:Y:S02]  /*0040*/  CS2R R4, SRZ ;  /* 0x0000000000047805 */ /* 0x000fe4000001ff00 */
[----:B------:R-:W-:Y:S01]  /*0050*/  CS2R R6, SRZ ;  /* 0x0000000000067805 */ /* 0x000fe2000001ff00 */
[----:B------:R-:W2:Y:S04]  /*0060*/  LDCU.64 UR6, c[0x0][0x358] ;  /* 0x00006b00ff0677ac */ /* 0x000ea80008000a00 */
[----:B------:R-:W1:Y:S01]  /*0070*/  LDC R0, c[0x0][0x360] ;  /* 0x0000d800ff007b82 */ /* 0x000e620000000800 */
[----:B0-----:R-:W-:-:S04]  /*0080*/  UISETP.GE.U32.AND UP0, UPT, UR8, 0x1, UPT ;  /* 0x000000010800788c */ /* 0x001fc8000bf06070 */
[----:B------:R-:W-:Y:S01]  /*0090*/  UISETP.GE.AND.EX UP0, UPT, UR9, URZ, UPT, UP0 ;  /* 0x000000ff0900728c */ /* 0x000fe2000bf06300 */
[----:B-1----:R-:W-:-:S08]  /*00a0*/  IMAD R50, R0, UR4, R3 ;  /* 0x0000000400327c24 */ /* 0x002fd0000f8e0203 */
[----:B--2---:R-:W-:Y:S05]  /*00b0*/  BRA.U !UP0, `(.L_x_4) ;  /* 0x00000009088c7547 */ /* 0x004fea000b800000 */
[----:B------:R-:W-:Y:S02]  /*00c0*/  CS2R R48, SRZ ;  /* 0x0000000000307805 */ /* 0x000fe4000001ff00 */
[----:B------:R-:W-:Y:S02]  /*00d0*/  CS2R R46, SRZ ;  /* 0x00000000002e7805 */ /* 0x000fe4000001ff00 */
[----:B------:R-:W-:Y:S02]  /*00e0*/  CS2R R44, SRZ ;  /* 0x00000000002c7805 */ /* 0x000fe4000001ff00 */
[----:B------:R-:W-:Y:S02]  /*00f0*/  CS2R R42, SRZ ;  /* 0x00000000002a7805 */ /* 0x000fe4000001ff00 */
[----:B------:R-:W-:Y:S02]  /*0100*/  CS2R R40, SRZ ;  /* 0x0000000000287805 */ /* 0x000fe4000001ff00 */
[----:B------:R-:W-:-:S02]  /*0110*/  CS2R R38, SRZ ;  /* 0x0000000000267805 */ /* 0x000fc4000001ff00 */
        /* <DEDUP_REMOVED lines=9> */
[----:B------:R-:W-:Y:S01]  /*01b0*/  CS2R R36, SRZ ;  /* 0x0000000000247805 */ /* 0x000fe2000001ff00 */
[----:B------:R-:W-:Y:S01]  /*01c0*/  IMAD.MOV.U32 R15, RZ, RZ, R50 ;  /* 0x000000ffff0f7224 */ /* 0x000fe200078e0032 */
[----:B------:R-:W0:Y:S01]  /*01d0*/  LDCU.64 UR10, c[0x0][0x380] ;  /* 0x00007000ff0a77ac */ /* 0x000e220008000a00 */
[----:B------:R-:W-:Y:S01]  /*01e0*/  IMAD.MOV.U32 R12, RZ, RZ, RZ ;  /* 0x000000ffff0c7224 */ /* 0x000fe200078e00ff */
[----:B------:R-:W1:Y:S01]  /*01f0*/  LDCU.64 UR12, c[0x0][0x390] ;  /* 0x00007200ff0c77ac */ /* 0x000e620008000a00 */
[----:B------:R-:W-:Y:S01]  /*0200*/  UMOV UR4, URZ ;  /* 0x000000ff00047c82 */ /* 0x000fe20008000000 */
[----:B------:R-:W-:-:S05]  /*0210*/  UMOV UR5, URZ ;  /* 0x000000ff00057c82 */ /* 0x000fca0008000000 */
.L_x_5:
[C---:B0-----:R-:W-:Y:S02]  /*0220*/  LEA R16, P0, R15.reuse, UR10, 0x4 ;  /* 0x0000000a0f107c11 */ /* 0x041fe4000f8020ff */
[----:B------:R-:W-:Y:S02]  /*0230*/  IADD3 R13, P1, PT, R0, R15, RZ ;  /* 0x0000000f000d7210 */ /* 0x000fe40007f3e0ff */
[--C-:B------:R-:W-:Y:S02]  /*0240*/  LEA.HI.X R17, R15, UR11, R12.reuse, 0x4, P0 ;  /* 0x0000000b0f117c11 */ /* 0x100fe400080f240c */
[----:B-1----:R-:W-:Y:S01]  /*0250*/  ISETP.GE.U32.AND P0, PT, R13, UR12, PT ;  /* 0x0000000c0d007c0c */ /* 0x002fe2000bf06070 */
[----:B------:R-:W-:-:S03]  /*0260*/  IMAD.X R12, RZ, RZ, R12, P1 ;  /* 0x000000ffff0c7224 */ /* 0x000fc600008e060c */
[----:B------:R-:W2:Y:S02]  /*0270*/  LDG.E.128 R16, desc[UR6][R16.64] ;  /* 0x0000000610107981 */ /* 0x000ea4000c1e1d00 */
[----:B------:R-:W-:-:S04]  /*0280*/  ISETP.GE.AND.EX P0, PT, R12, UR13, PT, P0 ;  /* 0x0000000d0c007c0c */ /* 0x000fc8000bf06300 */
[----:B------:R-:W-:Y:S02]  /*0290*/  SEL R13, R13, R50, !P0 ;  /* 0x000000320d0d7207 */ /* 0x000fe40004000000 */
[----:B------:R-:W-:Y:S02]  /*02a0*/  SEL R12, R12, RZ, !P0 ;  /* 0x000000ff0c0c7207 */ /* 0x000fe40004000000 */
[C---:B------:R-:W-:Y:S02]  /*02b0*/  LEA R20, P0, R13.reuse, UR10, 0x4 ;  /* 0x0000000a0d147c11 */ /* 0x040fe4000f8020ff */
[----:B------:R-:W-:Y:S02]  /*02c0*/  IADD3 R15, P1, PT, R0, R13, RZ ;  /* 0x0000000d000f7210 */ /* 0x000fe40007f3e0ff */
[--C-:B------:R-:W-:Y:S02]  /*02d0*/  LEA.HI.X R21, R13, UR11, R12.reuse, 0x4, P0 ;  /* 0x0000000b0d157c11 */ /* 0x100fe400080f240c */
[----:B------:R-:W-:Y:S01]  /*02e0*/  ISETP.GE.U32.AND P0, PT, R15, UR12, PT ;  /* 0x0000000c0f007c0c */ /* 0x000fe2000bf06070 */
[----:B------:R-:W-:-:S03]  /*02f0*/  IMAD.X R12, RZ, RZ, R12, P1 ;  /* 0x000000ffff0c7224 */ /* 0x000fc600008e060c */
[----:B------:R-:W3:Y:S02]  /*0300*/  LDG.E.128 R20, desc[UR6][R20.64] ;  /* 0x0000000614147981 */ /* 0x000ee4000c1e1d00 */
[----:B------:R-:W-:-:S04]  /*0310*/  ISETP.GE.AND.EX P0, PT, R12, UR13, PT, P0 ;  /* 0x0000000d0c007c0c */ /* 0x000fc8000bf06300 */
[----:B------:R-:W-:Y:S02]  /*0320*/  SEL R15, R15, R50, !P0 ;  /* 0x000000320f0f7207 */ /* 0x000fe40004000000 */
[----:B------:R-:W-:Y:S02]  /*0330*/  SEL R12, R12, RZ, !P0 ;  /* 0x000000ff0c0c7207 */ /* 0x000fe40004000000 */
[----:B------:R-:W-:-:S04]  /*0340*/  LEA R24, P0, R15, UR10, 0x4 ;  /* 0x0000000a0f187c11 */ /* 0x000fc8000f8020ff */
[----:B------:R-:W-:Y:S02]  /*0350*/  LEA.HI.X R25, R15, UR11, R12, 0x4, P0 ;  /* 0x0000000b0f197c11 */ /* 0x000fe400080f240c */
[----:B------:R-:W-:-:S04]  /*0360*/  IADD3 R13, P1, PT, R0, R15, RZ ;  /* 0x0000000f000d7210 */ /* 0x000fc80007f3e0ff */
[----:B------:R-:W4:Y:S01]  /*0370*/  LDG.E.128 R24, desc[UR6][R24.64] ;  /* 0x0000000618187981 */ /* 0x000f22000c1e1d00 */
[----:B------:R-:W-:Y:S01]  /*0380*/  IMAD.X R51, RZ, RZ, R12, P1 ;  /* 0x000000ffff337224 */ /* 0x000fe200008e060c */
[----:B------:R-:W-:-:S04]  /*0390*/  ISETP.GE.U32.AND P0, PT, R13, UR12, PT ;  /* 0x0000000c0d007c0c */ /* 0x000fc8000bf06070 */
[----:B------:R-:W-:-:S04]  /*03a0*/  ISETP.GE.AND.EX P0, PT, R51, UR13, PT, P0 ;  /* 0x0000000d33007c0c */ /* 0x000fc8000bf06300 */
[----:B------:R-:W-:Y:S02]  /*03b0*/  SEL R52, R13, R50, !P0 ;  /* 0x000000320d347207 */ /* 0x000fe40004000000 */
[----:B------:R-:W-:Y:S02]  /*03c0*/  SEL R51, R51, RZ, !P0 ;  /* 0x000000ff33337207 */ /* 0x000fe40004000000 */
[----:B------:R-:W-:-:S04]  /*03d0*/  LEA R12, P0, R52, UR10, 0x4 ;  /* 0x0000000a340c7c11 */ /* 0x000fc8000f8020ff */
[----:B------:R-:W-:-:S06]  /*03e0*/  LEA.HI.X R13, R52, UR11, R51, 0x4, P0 ;  /* 0x0000000b340d7c11 */ /* 0x000fcc00080f2433 */
[----:B------:R-:W5:Y:S01]  /*03f0*/  LDG.E.128 R12, desc[UR6][R12.64] ;  /* 0x000000060c0c7981 */ /* 0x000f62000c1e1d00 */
[----:B--2---:R-:W-:Y:S01]  /*0400*/  FADD R36, R17, R36 ;  /* 0x0000002411247221 */ /* 0x004fe20000000000 */
[----:B------:R-:W-:-:S05]  /*0410*/  IADD3 R17, P0, PT, R0, R52, RZ ;  /* 0x0000003400117210 */ /* 0x000fca0007f1e0ff */
[----:B------:R-:W-:Y:S01]  /*0420*/  IMAD.X R51, RZ, RZ, R51, P0 ;  /* 0x000000ffff337224 */ /* 0x000fe200000e0633 */
[----:B------:R-:W-:-:S04]  /*0430*/  ISETP.GE.U32.AND P0, PT, R17, UR12, PT ;  /* 0x0000000c11007c0c */ /* 0x000fc8000bf06070 */
[----:B------:R-:W-:Y:S01]  /*0440*/  ISETP.GE.AND.EX P0, PT, R51, UR13, PT, P0 ;  /* 0x0000000d33007c0c */ /* 0x000fe2000bf06300 */
[----:B------:R-:W-:-:S03]  /*0450*/  FADD R34, R19, R34 ;  /* 0x0000002213227221 */ /* 0x000fc60000000000 */
[----:B------:R-:W-:-:S04]  /*0460*/  SEL R17, R17, R50, !P0 ;  /* 0x0000003211117207 */ /* 0x000fc80004000000 */
[----:B------:R-:W-:Y:S01]  /*0470*/  IADD3 R19, P1, PT, R0, R17, RZ ;  /* 0x0000001100137210 */ /* 0x000fe20007f3e0ff */
[----:B---3--:R-:W-:Y:S01]  /*0480*/  FADD R33, R20, R33 ;  /* 0x0000002114217221 */ /* 0x008fe20000000000 */
[----:B------:R-:W-:Y:S01]  /*0490*/  SEL R20, R51, RZ, !P0 ;  /* 0x000000ff33147207 */ /* 0x000fe20004000000 */
[----:B------:R-:W-:Y:S01]  /*04a0*/  FADD R35, R18, R35 ;  /* 0x0000002312237221 */ /* 0x000fe20000000000 */
[----:B------:R-:W-:-:S03]  /*04b0*/  ISETP.GE.U32.AND P0, PT, R19, UR12, PT ;  /* 0x0000000c13007c0c */ /* 0x000fc6000bf06070 */
[----:B------:R-:W-:-:S05]  /*04c0*/  IMAD.X R18, RZ, RZ, R20, P1 ;  /* 0x000000ffff127224 */ /* 0x000fca00008e0614 */
[----:B------:R-:W-:Y:S01]  /*04d0*/  ISETP.GE.AND.EX P0, PT, R18, UR13, PT, P0 ;  /* 0x0000000d12007c0c */ /* 0x000fe2000bf06300 */
[----:B------:R-:W-:-:S03]  /*04e0*/  FADD R32, R21, R32 ;  /* 0x0000002015207221 */ /* 0x000fc60000000000 */
[----:B------:R-:W-:Y:S02]  /*04f0*/  SEL R19, R19, R50, !P0 ;  /* 0x0000003213137207 */ /* 0x000fe40004000000 */
[----:B------:R-:W-:Y:S02]  /*0500*/  SEL R18, R18, RZ, !P0 ;  /* 0x000000ff12127207 */ /* 0x000fe40004000000 */
[----:B------:R-:W-:Y:S01]  /*0510*/  IADD3 R21, P1, PT, R0, R19, RZ ;  /* 0x0000001300157210 */ /* 0x000fe20007f3e0ff */
[----:B----4-:R-:W-:-:S03]  /*0520*/  FADD R29, R24, R29 ;  /* 0x0000001d181d7221 */ /* 0x010fc60000000000 */
[----:B------:R-:W-:Y:S01]  /*0530*/  ISETP.GE.U32.AND P0, PT, R21, UR12, PT ;  /* 0x0000000c15007c0c */ /* 0x000fe2000bf06070 */
[----:B------:R-:W-:Y:S02]  /*0540*/  IMAD.X R24, RZ, RZ, R18, P1 ;  /* 0x000000ffff187224 */ /* 0x000fe400008e0612 */
[----:B------:R-:W-:-:S03]  /*0550*/  FADD R37, R16, R37 ;  /* 0x0000002510257221 */ /* 0x000fc60000000000 */
[C---:B------:R-:W-:Y:S02]  /*0560*/  ISETP.GE.AND.EX P0, PT, R24.reuse, UR13, PT, P0 ;  /* 0x0000000d18007c0c */ /* 0x040fe4000bf06300 */
[----:B------:R-:W-:Y:S02]  /*0570*/  LEA R16, P1, R17, UR10, 0x4 ;  /* 0x0000000a11107c11 */ /* 0x000fe4000f8220ff */
[----:B------:R-:W-:Y:S01]  /*0580*/  SEL R21, R21, R50, !P0 ;  /* 0x0000003215157207 */ /* 0x000fe20004000000 */
[----:B------:R-:W-:Y:S01]  /*0590*/  FADD R28, R25, R28 ;  /* 0x0000001c191c7221 */ /* 0x000fe20000000000 */
[----:B------:R-:W-:Y:S02]  /*05a0*/  LEA.HI.X R17, R17, UR11, R20, 0x4, P1 ;  /* 0x0000000b11117c11 */ /* 0x000fe400088f2414 */
[----:B------:R-:W-:Y:S02]  /*05b0*/  SEL R24, R24, RZ, !P0 ;  /* 0x000000ff18187207 */ /* 0x000fe40004000000 */
[----:B------:R-:W-:-:S02]  /*05c0*/  IADD3 R25, P2, PT, R0, R21, RZ ;  /* 0x0000001500197210 */ /* 0x000fc40007f5e0ff */
[----:B------:R-:W-:Y:S01]  /*05d0*/  LEA R20, P0, R21, UR10, 0x4 ;  /* 0x0000000a15147c11 */ /* 0x000fe2000f8020ff */
[----:B------:R-:W-:Y:S01]  /*05e0*/  FADD R31, R22, R31 ;  /* 0x0000001f161f7221 */ /* 0x000fe20000000000 */
[----:B------:R-:W-:Y:S01]  /*05f0*/  LEA R22, P1, R19, UR10, 0x4 ;  /* 0x0000000a13167c11 */ /* 0x000fe2000f8220ff */
[--C-:B------:R-:W-:Y:S01]  /*0600*/  IMAD.X R51, RZ, RZ, R24.reuse, P2 ;  /* 0x000000ffff337224 */ /* 0x100fe200010e0618 */
[----:B------:R-:W-:Y:S01]  /*0610*/  LEA.HI.X R21, R21, UR11, R24, 0x4, P0 ;  /* 0x0000000b15157c11 */ /* 0x000fe200080f2418 */
[----:B------:R-:W-:Y:S01]  /*0620*/  FADD R30, R23, R30 ;  /* 0x0000001e171e7221 */ /* 0x000fe20000000000 */
[----:B------:R-:W-:Y:S02]  /*0630*/  ISETP.GE.U32.AND P0, PT, R25, UR12, PT ;  /* 0x0000000c19007c0c */ /* 0x000fe4000bf06070 */
[----:B------:R-:W-:Y:S02]  /*0640*/  LEA.HI.X R23, R19, UR11, R18, 0x4, P1 ;  /* 0x0000000b13177c11 */ /* 0x000fe400088f2412 */
[----:B------:R-:W-:Y:S01]  /*0650*/  ISETP.GE.AND.EX P0, PT, R51, UR13, PT, P0 ;  /* 0x0000000d33007c0c */ /* 0x000fe2000bf06300 */
[----:B-----5:R-:W-:Y:S01]  /*0660*/  FADD R9, R12, R9 ;  /* 0x000000090c097221 */ /* 0x020fe20000000000 */
[----:B------:R-:W-:Y:S01]  /*0670*/  FADD R8, R13, R8 ;  /* 0x000000080d087221 */ /* 0x000fe20000000000 */
[----:B------:R-:W-:Y:S01]  /*0680*/  FADD R7, R14, R7 ;  /* 0x000000070e077221 */ /* 0x000fe20000000000 */
[----:B------:R-:W-:Y:S01]  /*0690*/  FADD R6, R15, R6 ;  /* 0x000000060f067221 */ /* 0x000fe20000000000 */
[----:B------:R-:W-:Y:S01]  /*06a0*/  SEL R52, R25, R50, !P0 ;  /* 0x0000003219347207 */ /* 0x000fe20004000000 */
[----:B------:R-:W2:Y:S01]  /*06b0*/  LDG.E.128 R12, desc[UR6][R22.64] ;  /* 0x00000006160c7981 */ /* 0x000ea2000c1e1d00 */
[----:B------:R-:W-:-:S02]  /*06c0*/  SEL R51, R51, RZ, !P0 ;  /* 0x000000ff33337207 */ /* 0x000fc40004000000 */
[----:B------:R-:W-:Y:S01]  /*06d0*/  LEA R24, P0, R52, UR10, 0x4 ;  /* 0x0000000a34187c11 */ /* 0x000fe2000f8020ff */
[----:B------:R-:W-:Y:S01]  /*06e0*/  FADD R11, R26, R11 ;  /* 0x0000000b1a0b7221 */ /* 0x000fe20000000000 */
[----:B------:R-:W-:Y:S01]  /*06f0*/  FADD R10, R27, R10 ;  /* 0x0000000a1b0a7221 */ /* 0x000fe20000000000 */
[----:B------:R-:W3:Y:S01]  /*0700*/  LDG.E.128 R16, desc[UR6][R16.64] ;  /* 0x0000000610107981 */ /* 0x000ee2000c1e1d00 */
[----:B------:R-:W-:-:S03]  /*0710*/  LEA.HI.X R25, R52, UR11, R51, 0x4, P0 ;  /* 0x0000000b34197c11 */ /* 0x000fc600080f2433 */
[----:B------:R-:W4:Y:S04]  /*0720*/  LDG.E.128 R20, desc[UR6][R20.64] ;  /* 0x0000000614147981 */ /* 0x000f28000c1e1d00 */
[----:B------:R-:W5:Y:S01]  /*0730*/  LDG.E.128 R24, desc[UR6][R24.64] ;  /* 0x0000000618187981 */ /* 0x000f62000c1e1d00 */
[----:B------:R-:W-:-:S04]  /*0740*/  UIADD3 UR4, UP0, UPT, UR4, 0x8, URZ ;  /* 0x0000000804047890 */ /* 0x000fc8000ff1e0ff */
[----:B------:R-:W-:Y:S02]  /*0750*/  UIADD3.X UR5, UPT, UPT, URZ, UR5, URZ, UP0, !UPT ;  /* 0x00000005ff057290 */ /* 0x000fe400087fe4ff */
[----:B------:R-:W-:-:S04]  /*0760*/  UISETP.GE.U32.AND UP0, UPT, UR4, UR8, UPT ;  /* 0x000000080400728c */ /* 0x000fc8000bf06070 */
[----:B------:R-:W-:Y:S01]  /*0770*/  UISETP.GE.AND.EX UP0, UPT, UR5, UR9, UPT, UP0 ;  /* 0x000000090500728c */ /* 0x000fe2000bf06300 */
[----:B--2---:R-:W-:Y:S01]  /*0780*/  FADD R38, R13, R38 ;  /* 0x000000260d267221 */ /* 0x004fe20000000000 */
[----:B------:R-:W-:-:S05]  /*0790*/  IADD3 R13, P0, PT, R0, R52, RZ ;  /* 0x00000034000d7210 */ /* 0x000fca0007f1e0ff */
[----:B------:R-:W-:Y:S01]  /*07a0*/  IMAD.X R51, RZ, RZ, R51, P0 ;  /* 0x000000ffff337224 */ /* 0x000fe200000e0633 */
[----:B------:R-:W-:Y:S01]  /*07b0*/  ISETP.GE.U32.AND P0, PT, R13, UR12, PT ;  /* 0x0000000c0d007c0c */ /* 0x000fe2000bf06070 */
[----:B------:R-:W-:-:S03]  /*07c0*/  FADD R39, R12, R39 ;  /* 0x000000270c277221 */ /* 0x000fc60000000000 */
[----:B------:R-:W-:Y:S01]  /*07d0*/  ISETP.GE.AND.EX P0, PT, R51, UR13, PT, P0 ;  /* 0x0000000d33007c0c */ /* 0x000fe2000bf06300 */
[----:B------:R-:W-:Y:S01]  /*07e0*/  FADD R40, R15, R40 ;  /* 0x000000280f287221 */ /* 0x000fe20000000000 */
[----:B---3--:R-:W-:Y:S01]  /*07f0*/  FADD R5, R16, R5 ;  /* 0x0000000510057221 */ /* 0x008fe20000000000 */
[----:B------:R-:W-:Y:S01]  /*0800*/  FADD R4, R17, R4 ;  /* 0x0000000411047221 */ /* 0x000fe20000000000 */
[----:B------:R-:W-:Y:S01]  /*0810*/  FADD R3, R18, R3 ;  /* 0x0000000312037221 */ /* 0x000fe20000000000 */
[----:B------:R-:W-:Y:S01]  /*0820*/  FADD R2, R19, R2 ;  /* 0x0000000213027221 */ /* 0x000fe20000000000 */
[----:B------:R-:W-:Y:S01]  /*0830*/  FADD R41, R14, R41 ;  /* 0x000000290e297221 */ /* 0x000fe20000000000 */
[----:B----4-:R-:W-:Y:S01]  /*0840*/  FADD R43, R20, R43 ;  /* 0x0000002b142b7221 */ /* 0x010fe20000000000 */
[----:B------:R-:W-:Y:S01]  /*0850*/  FADD R42, R21, R42 ;  /* 0x0000002a152a7221 */ /* 0x000fe20000000000 */
[----:B------:R-:W-:Y:S01]  /*0860*/  FADD R45, R22, R45 ;  /* 0x0000002d162d7221 */ /* 0x000fe20000000000 */
[----:B------:R-:W-:Y:S01]  /*0870*/  FADD R44, R23, R44 ;  /* 0x0000002c172c7221 */ /* 0x000fe20000000000 */
[----:B-----5:R-:W-:Y:S01]  /*0880*/  FADD R47, R24, R47 ;  /* 0x0000002f182f7221 */ /* 0x020fe20000000000 */
[----:B------:R-:W-:Y:S01]  /*0890*/  FADD R46, R25, R46 ;  /* 0x0000002e192e7221 */ /* 0x000fe20000000000 */
[----:B------:R-:W-:Y:S01]  /*08a0*/  FADD R49, R26, R49 ;  /* 0x000000311a317221 */ /* 0x000fe20000000000 */
[----:B------:R-:W-:Y:S01]  /*08b0*/  FADD R48, R27, R48 ;  /* 0x000000301b307221 */ /* 0x000fe20000000000 */
[----:B------:R-:W-:-:S02]  /*08c0*/  SEL R15, R13, R50, !P0 ;  /* 0x000000320d0f7207 */ /* 0x000fc40004000000 */
[----:B------:R-:W-:Y:S01]  /*08d0*/  SEL R12, R51, RZ, !P0 ;  /* 0x000000ff330c7207 */ /* 0x000fe20004000000 */
[----:B------:R-:W-:Y:S06]  /*08e0*/  BRA.U !UP0, `(.L_x_5) ;  /* 0xfffffff9084c7547 */ /* 0x000fec000b83ffff */
[----:B------:R-:W-:Y:S01]  /*08f0*/  FADD R0, RZ, R37 ;  /* 0x00000025ff007221 */ /* 0x000fe20000000000 */
[----:B------:R-:W-:Y:S01]  /*0900*/  FADD R13, RZ, R36 ;  /* 0x00000024ff0d7221 */ /* 0x000fe20000000000 */
[----:B------:R-:W-:Y:S01]  /*0910*/  FADD R12, RZ, R35 ;  /* 0x00000023ff0c7221 */ /* 0x000fe20000000000 */
[----:B------:R-:W-:Y:S01]  /*0920*/  FADD R15, RZ, R34 ;  /* 0x00000022ff0f7221 */ /* 0x000fe20000000000 */
[----:B------:R-:W-:Y:S01]  /*0930*/  FADD R0, R33, R0 ;  /* 0x0000000021007221 */ /* 0x000fe20000000000 */
        /* <DEDUP_REMOVED lines=26> */
[----:B------:R-:W-:-:S07]  /*0ae0*/  FADD R7, R48, R15 ;  /* 0x0000000f30077221 */ /* 0x000fce0000000000 */
.L_x_4:
[----:B------:R-:W0:Y:S02]  /*0af0*/  LDCU.64 UR4, c[0x0][0x388] ;  /* 0x00007100ff0477ac */ /* 0x000e240008000a00 */
[----:B0-----:R-:W-:-:S04]  /*0b00*/  LEA R2, P0, R50, UR4, 0x4 ;  /* 0x0000000432027c11 */ /* 0x001fc8000f8020ff */
[----:B------:R-:W-:-:S05]  /*0b10*/  LEA.HI.X R3, R50, UR5, RZ, 0x4, P0 ;  /* 0x0000000532037c11 */ /* 0x000fca00080f24ff */
[----:B------:R-:W-:Y:S01]  /*0b20*/  STG.E.128 desc[UR6][R2.64], R4 ;  /* 0x0000000402007986 */ /* 0x000fe2000c101d06 */
[----:B------:R-:W-:Y:S05]  /*0b30*/  EXIT ;  /* 0x000000000000794d */ /* 0x000fea0003800000 */
.L_x_6:
        /* <DEDUP_REMOVED lines=12> */
.L_x_8:


//--------------------- .nv.shared.reserved.0     --------------------------
	.section	.nv.shared.reserved.0,"aw",@nobits
	.weak		__nv_reservedSMEM_offset_0_alias
	.size		__nv_reservedSMEM_offset_0_alias, 0, 64
	.other		__nv_reservedSMEM_offset_0_alias,@"STO_CUDA_RESERVED_SHARED STV_DEFAULT"
__nv_reservedSMEM_offset_0_alias:
	.zero		0
	.zero		64


//--------------------- .nv.constant0._Z20l2_float_stride_testPfS_lll --------------------------
	.section	.nv.constant0._Z20l2_float_stride_testPfS_lll,"a",@progbits
	.sectionflags	@""
	.align	4
.nv.constant0._Z20l2_float_stride_testPfS_lll:
	.zero		936


//--------------------- .nv.constant0._Z14l2_float4_testP6float4S0_ll --------------------------
	.section	.nv.constant0._Z14l2_float4_testP6float4S0_ll,"a",@progbits
	.sectionflags	@""
	.align	4
.nv.constant0._Z14l2_float4_testP6float4S0_ll:
	.zero		928


//--------------------- SYMBOLS --------------------------

	.type		.nv.reservedSmem.offset0,@object
	.size		.nv.reservedSmem.offset0,0x4
